// auto-generated by cutlass_sweep.gemm — config: {"arch": "sm_90", "cluster_m": 1, "cluster_n": 4, "dtype": "e5m2", "dtype_b": "e5m2", "layout": "nt", "stages": 0, "tile_k": 32, "tile_m": 128, "tile_n": 64}
#include "cutlass/cutlass.h"
#include "cutlass/gemm/collective/collective_builder.hpp"
#include "cutlass/gemm/device/gemm_universal_adapter.h"
#include "cutlass/gemm/kernel/gemm_universal.hpp"
#include "cutlass/epilogue/collective/collective_builder.hpp"

using ElemA = cutlass::float_e5m2_t;
using ElemB = cutlass::float_e5m2_t;
using ElemCD = cutlass::float_e5m2_t;
using Acc  = float;
using TileShape    = cute::Shape<cute::_128, cute::_64, cute::_32>;
using ClusterShape = cute::Shape<cute::_1, cute::_4, cute::_1>;

using CollectiveEpilogue = typename cutlass::epilogue::collective::CollectiveBuilder<
    cutlass::arch::Sm90, cutlass::arch::OpClassTensorOp,
    TileShape, ClusterShape,
    cutlass::epilogue::collective::EpilogueTileAuto,
    Acc, Acc,
    ElemCD, cutlass::layout::RowMajor, 128 / cutlass::sizeof_bits<ElemCD>::value,
    ElemCD, cutlass::layout::RowMajor, 128 / cutlass::sizeof_bits<ElemCD>::value,
    cutlass::epilogue::collective::EpilogueScheduleAuto
  >::CollectiveOp;

using CollectiveMainloop = typename cutlass::gemm::collective::CollectiveBuilder<
    cutlass::arch::Sm90, cutlass::arch::OpClassTensorOp,
    ElemA, cutlass::layout::RowMajor, 128 / cutlass::sizeof_bits<ElemA>::value,
    ElemB, cutlass::layout::ColumnMajor, 128 / cutlass::sizeof_bits<ElemB>::value,
    Acc,
    TileShape, ClusterShape,
    cutlass::gemm::collective::StageCountAutoCarveout<static_cast<int>(sizeof(typename CollectiveEpilogue::SharedStorage))>,
    cutlass::gemm::collective::KernelScheduleAuto
  >::CollectiveOp;

using GemmKernel = cutlass::gemm::kernel::GemmUniversal<
    cute::Shape<int,int,int,int>,
    CollectiveMainloop,
    CollectiveEpilogue
>;
using Gemm = cutlass::gemm::device::GemmUniversalAdapter<GemmKernel>;

// Force the device kernel symbol into the cubin without needing a host main.
auto* _anchor = &cutlass::device_kernel<GemmKernel>;


// ===== COMPILED SASS (sm_90a) =====

	.target	sm_90a

	.elftype	@"ET_EXEC"


//--------------------- .note.nv.tkinfo           --------------------------
	.section	.note.nv.tkinfo,"",@"SHT_NOTE"
	.sectionflags	@"SHF_NOTE_NV_TKINFO"
	.tkinfo
        /*0018*/ 	.word	0x00000002
        /*0030*/ 	.string	""
        /*0030*/ 	.string	"ptxas"
        /*0030*/ 	.string	"Cuda compilation tools, release 13.0, V13.0.88"
        /*0030*/ 	.string	"Build cuda_13.0.r13.0/compiler.36424714_0"
        /*0030*/ 	.string	"-arch sm_90a -m 64 "



//--------------------- .note.nv.cuinfo           --------------------------
	.section	.note.nv.cuinfo,"",@"SHT_NOTE"
	.sectionflags	@"SHF_NOTE_NV_CUINFO"
        /*0018*/ 	.short	0x0002
        /*001a*/ 	.short	0x005a
        /*001c*/ 	.short	0x0082
	.zero		2


//--------------------- .nv.info                  --------------------------
	.section	.nv.info,"",@"SHT_CUDA_INFO"
	.align	4


	//----- nvinfo : EIATTR_REGCOUNT
	.align		4
        /*0000*/ 	.byte	0x04, 0x2f
        /*0002*/ 	.short	(.L_12 - .L_11)
	.align		4
.L_11:
        /*0004*/ 	.word	index@(_ZN7cutlass13device_kernelINS_4gemm6kernel13GemmUniversalIN4cute5tupleIJiiiiEEENS1_10collective13CollectiveMmaINS1_37MainloopSm90TmaGmmaWarpSpecializedFP8ILi37ENS5_IJNS4_1CILi1EEENSA_ILi4EEESB_EEENS1_35KernelTmaWarpSpecializedCooperativeEEENS5_IJNSA_ILi128EEENSA_ILi64EEENSA_ILi32EEEEEENS_12float_e5m2_tENS5_IJlSB_lEEESK_SL_NS4_8TiledMMAINS4_8MMA_AtomIJNS4_4SM904GMMA30MMA_64x64x32_F32E5M2E5M2_SS_TNILNSP_7ScaleInE1ELSR_1EEEEEENS4_6LayoutINS5_IJNSA_ILi2EEESB_SB_EEENS5_IJSB_NSA_ILi0EEESX_EEEEENS5_IJNS4_10UnderscoreES10_S10_EEEEENS4_23SM90_TMA_LOAD_MULTICASTENS4_14ComposedLayoutINS4_7SwizzleILi1ELi4ELi3EEENS4_18smem_ptr_flag_bitsILi8EEENSU_INS5_IJNSA_ILi8EEESI_EEENS5_IJSI_SB_EEEEEEEvNS4_8identityENS4_13SM90_TMA_LOADES1D_vS1E_EENS_8epilogue10collective6detail29Sm90TmaWarpSpecializedAdapterINS1I_15DefaultEpilogueISK_SL_SL_NS1H_6thread17LinearCombinationISK_Li1EffLNS1M_9ScaleType4KindE0ELNS_15FloatRoundStyleE2ESK_EENS1_15EpilogueDefaultEEEEEvvEEEEvNT_6ParamsE)
        /*0008*/ 	.word	0x000000a8


	//----- nvinfo : EIATTR_FRAME_SIZE
	.align		4
.L_12:
        /*000c*/ 	.byte	0x04, 0x11
        /*000e*/ 	.short	(.L_14 - .L_13)
	.align		4
.L_13:
        /*0010*/ 	.word	index@(_ZN7cutlass13device_kernelINS_4gemm6kernel13GemmUniversalIN4cute5tupleIJiiiiEEENS1_10collective13CollectiveMmaINS1_37MainloopSm90TmaGmmaWarpSpecializedFP8ILi37ENS5_IJNS4_1CILi1EEENSA_ILi4EEESB_EEENS1_35KernelTmaWarpSpecializedCooperativeEEENS5_IJNSA_ILi128EEENSA_ILi64EEENSA_ILi32EEEEEENS_12float_e5m2_tENS5_IJlSB_lEEESK_SL_NS4_8TiledMMAINS4_8MMA_AtomIJNS4_4SM904GMMA30MMA_64x64x32_F32E5M2E5M2_SS_TNILNSP_7ScaleInE1ELSR_1EEEEEENS4_6LayoutINS5_IJNSA_ILi2EEESB_SB_EEENS5_IJSB_NSA_ILi0EEESX_EEEEENS5_IJNS4_10UnderscoreES10_S10_EEEEENS4_23SM90_TMA_LOAD_MULTICASTENS4_14ComposedLayoutINS4_7SwizzleILi1ELi4ELi3EEENS4_18smem_ptr_flag_bitsILi8EEENSU_INS5_IJNSA_ILi8EEESI_EEENS5_IJSI_SB_EEEEEEEvNS4_8identityENS4_13SM90_TMA_LOADES1D_vS1E_EENS_8epilogue10collective6detail29Sm90TmaWarpSpecializedAdapterINS1I_15DefaultEpilogueISK_SL_SL_NS1H_6thread17LinearCombinationISK_Li1EffLNS1M_9ScaleType4KindE0ELNS_15FloatRoundStyleE2ESK_EENS1_15EpilogueDefaultEEEEEvvEEEEvNT_6ParamsE)
        /*0014*/ 	.word	0x00000000


	//----- nvinfo : EIATTR_MIN_STACK_SIZE
	.align		4
.L_14:
        /*0018*/ 	.byte	0x04, 0x12
        /*001a*/ 	.short	(.L_16 - .L_15)
	.align		4
.L_15:
        /*001c*/ 	.word	index@(_ZN7cutlass13device_kernelINS_4gemm6kernel13GemmUniversalIN4cute5tupleIJiiiiEEENS1_10collective13CollectiveMmaINS1_37MainloopSm90TmaGmmaWarpSpecializedFP8ILi37ENS5_IJNS4_1CILi1EEENSA_ILi4EEESB_EEENS1_35KernelTmaWarpSpecializedCooperativeEEENS5_IJNSA_ILi128EEENSA_ILi64EEENSA_ILi32EEEEEENS_12float_e5m2_tENS5_IJlSB_lEEESK_SL_NS4_8TiledMMAINS4_8MMA_AtomIJNS4_4SM904GMMA30MMA_64x64x32_F32E5M2E5M2_SS_TNILNSP_7ScaleInE1ELSR_1EEEEEENS4_6LayoutINS5_IJNSA_ILi2EEESB_SB_EEENS5_IJSB_NSA_ILi0EEESX_EEEEENS5_IJNS4_10UnderscoreES10_S10_EEEEENS4_23SM90_TMA_LOAD_MULTICASTENS4_14ComposedLayoutINS4_7SwizzleILi1ELi4ELi3EEENS4_18smem_ptr_flag_bitsILi8EEENSU_INS5_IJNSA_ILi8EEESI_EEENS5_IJSI_SB_EEEEEEEvNS4_8identityENS4_13SM90_TMA_LOADES1D_vS1E_EENS_8epilogue10collective6detail29Sm90TmaWarpSpecializedAdapterINS1I_15DefaultEpilogueISK_SL_SL_NS1H_6thread17LinearCombinationISK_Li1EffLNS1M_9ScaleType4KindE0ELNS_15FloatRoundStyleE2ESK_EENS1_15EpilogueDefaultEEEEEvvEEEEvNT_6ParamsE)
        /*0020*/ 	.word	0x00000000
.L_16:


//--------------------- .nv.compat                --------------------------
	.section	.nv.compat,"",@"SHT_CUDA_COMPAT_INFO"
	.align	4
        /*0000*/ 	.byte	0x02, 0x09, 0x01, 0x00, 0x02, 0x02, 0x04, 0x00, 0x02, 0x05, 0x05, 0x00, 0x03, 0x07, 0x01, 0x01
        /*0010*/ 	.byte	0x02, 0x03, 0x01, 0x00, 0x02, 0x06, 0x01, 0x00, 0x04, 0x0b, 0x08, 0x00, 0x00, 0x00, 0x00, 0x00
        /*0020*/ 	.byte	0x00, 0x00, 0x00, 0x00


//--------------------- .nv.info._ZN7cutlass13device_kernelINS_4gemm6kernel13GemmUniversalIN4cute5tupleIJiiiiEEENS1_10collective13CollectiveMmaINS1_37MainloopSm90TmaGmmaWarpSpecializedFP8ILi37ENS5_IJNS4_1CILi1EEENSA_ILi4EEESB_EEENS1_35KernelTmaWarpSpecializedCooperativeEEENS5_IJNSA_ILi128EEENSA_ILi64EEENSA_ILi32EEEEEENS_12float_e5m2_tENS5_IJlSB_lEEESK_SL_NS4_8TiledMMAINS4_8MMA_AtomIJNS4_4SM904GMMA30MMA_64x64x32_F32E5M2E5M2_SS_TNILNSP_7ScaleInE1ELSR_1EEEEEENS4_6LayoutINS5_IJNSA_ILi2EEESB_SB_EEENS5_IJSB_NSA_ILi0EEESX_EEEEENS5_IJNS4_10UnderscoreES10_S10_EEEEENS4_23SM90_TMA_LOAD_MULTICASTENS4_14ComposedLayoutINS4_7SwizzleILi1ELi4ELi3EEENS4_18smem_ptr_flag_bitsILi8EEENSU_INS5_IJNSA_ILi8EEESI_EEENS5_IJSI_SB_EEEEEEEvNS4_8identityENS4_13SM90_TMA_LOADES1D_vS1E_EENS_8epilogue10collective6detail29Sm90TmaWarpSpecializedAdapterINS1I_15DefaultEpilogueISK_SL_SL_NS1H_6thread17LinearCombinationISK_Li1EffLNS1M_9ScaleType4KindE0ELNS_15FloatRoundStyleE2ESK_EENS1_15EpilogueDefaultEEEEEvvEEEEvNT_6ParamsE --------------------------
	.section	.nv.info._ZN7cutlass13device_kernelINS_4gemm6kernel13GemmUniversalIN4cute5tupleIJiiiiEEENS1_10collective13CollectiveMmaINS1_37MainloopSm90TmaGmmaWarpSpecializedFP8ILi37ENS5_IJNS4_1CILi1EEENSA_ILi4EEESB_EEENS1_35KernelTmaWarpSpecializedCooperativeEEENS5_IJNSA_ILi128EEENSA_ILi64EEENSA_ILi32EEEEEENS_12float_e5m2_tENS5_IJlSB_lEEESK_SL_NS4_8TiledMMAINS4_8MMA_AtomIJNS4_4SM904GMMA30MMA_64x64x32_F32E5M2E5M2_SS_TNILNSP_7ScaleInE1ELSR_1EEEEEENS4_6LayoutINS5_IJNSA_ILi2EEESB_SB_EEENS5_IJSB_NSA_ILi0EEESX_EEEEENS5_IJNS4_10UnderscoreES10_S10_EEEEENS4_23SM90_TMA_LOAD_MULTICASTENS4_14ComposedLayoutINS4_7SwizzleILi1ELi4ELi3EEENS4_18smem_ptr_flag_bitsILi8EEENSU_INS5_IJNSA_ILi8EEESI_EEENS5_IJSI_SB_EEEEEEEvNS4_8identityENS4_13SM90_TMA_LOADES1D_vS1E_EENS_8epilogue10collective6detail29Sm90TmaWarpSpecializedAdapterINS1I_15DefaultEpilogueISK_SL_SL_NS1H_6thread17LinearCombinationISK_Li1EffLNS1M_9ScaleType4KindE0ELNS_15FloatRoundStyleE2ESK_EENS1_15EpilogueDefaultEEEEEvvEEEEvNT_6ParamsE,"",@"SHT_CUDA_INFO"
	.sectionflags	@""
	.align	4


	//----- nvinfo : EIATTR_CUDA_API_VERSION
	.align		4
        /*0000*/ 	.byte	0x04, 0x37
        /*0002*/ 	.short	(.L_18 - .L_17)
.L_17:
        /*0004*/ 	.word	0x00000082


	//----- nvinfo : EIATTR_KPARAM_INFO
	.align		4
.L_18:
        /*0008*/ 	.byte	0x04, 0x17
        /*000a*/ 	.short	(.L_20 - .L_19)
.L_19:
        /*000c*/ 	.word	0x00000000
        /*0010*/ 	.short	0x0000
        /*0012*/ 	.short	0x0070
        /*0014*/ 	.byte	0x00, 0xf0, 0x01, 0x10


	//----- nvinfo : EIATTR_SPARSE_MMA_MASK
	.align		4
.L_20:
        /*0018*/ 	.byte	0x03, 0x50
        /*001a*/ 	.short	0x0000


	//----- nvinfo : EIATTR_MAXREG_COUNT
	.align		4
        /*001c*/ 	.byte	0x03, 0x1b
        /*001e*/ 	.short	0x00a8


	//----- nvinfo : EIATTR_NUM_BARRIERS
	.align		4
        /*0020*/ 	.byte	0x02, 0x4c
        /*0022*/ 	.byte	0x01
	.zero		1


	//----- nvinfo : EIATTR_MERCURY_ISA_VERSION
	.align		4
        /*0024*/ 	.byte	0x03, 0x5f
        /*0026*/ 	.short	0x0101


	//----- nvinfo : EIATTR_INT_WARP_WIDE_INSTR_OFFSETS
	.align		4
        /*0028*/ 	.byte	0x04, 0x31
        /*002a*/ 	.short	(.L_22 - .L_21)


	//   ....[0]....
.L_21:
        /*002c*/ 	.word	0x00000890


	//   ....[1]....
        /*0030*/ 	.word	0x000008b0


	//   ....[2]....
        /*0034*/ 	.word	0x00000a90


	//----- nvinfo : EIATTR_COOP_GROUP_MASK_REGIDS
	.align		4
.L_22:
        /*0038*/ 	.byte	0x04, 0x29
        /*003a*/ 	.short	(.L_24 - .L_23)


	//   ....[0]....
.L_23:
        /*003c*/ 	.word	0xffffffff


	//   ....[1]....
        /*0040*/ 	.word	0xffffffff


	//   ....[2]....
        /*0044*/ 	.word	0xffffffff


	//   ....[3]....
        /*0048*/ 	.word	0xffffffff


	//   ....[4]....
        /*004c*/ 	.word	0xffffffff


	//   ....[5]....
        /*0050*/ 	.word	0xffffffff


	//----- nvinfo : EIATTR_COOP_GROUP_INSTR_OFFSETS
	.align		4
.L_24:
        /*0054*/ 	.byte	0x04, 0x28
        /*0056*/ 	.short	(.L_26 - .L_25)


	//   ....[0]....
.L_25:
        /*0058*/ 	.word	0x00000060


	//   ....[1]....
        /*005c*/ 	.word	0x00000070


	//   ....[2]....
        /*0060*/ 	.word	0x00000130


	//   ....[3]....
        /*0064*/ 	.word	0x00000710


	//   ....[4]....
        /*0068*/ 	.word	0x00000bc0


	//   ....[5]....
        /*006c*/ 	.word	0x00001630


	//----- nvinfo : EIATTR_REG_RECONFIG
	.align		4
.L_26:
        /*0070*/ 	.byte	0x01, 0x54
	.zero		2


	//----- nvinfo : EIATTR_MBARRIER_INSTR_OFFSETS
	.align		4
        /*0074*/ 	.byte	0x04, 0x39
        /*0076*/ 	.short	(.L_28 - .L_27)


	//   ....[0]....
.L_27:
        /*0078*/ 	.word	0x00000250
        /*007c*/ 	.word	0x000000ff
        /*0080*/ 	.word	0x00000000
        /*0084*/ 	.short	0x0100
        /*0086*/ 	.byte	0x08
	.zero		1


	//   ....[1]....
        /*0088*/ 	.word	0x00000260
        /*008c*/ 	.word	0x000000ff
        /*0090*/ 	.word	0x00000128
        /*0094*/ 	.short	0x0100
        /*0096*/ 	.byte	0x08
	.zero		1


	//   ....[2]....
        /*0098*/ 	.word	0x00000270
        /*009c*/ 	.word	0x000000ff
        /*00a0*/ 	.word	0x00000008
        /*00a4*/ 	.short	0x0100
        /*00a6*/ 	.byte	0x08
	.zero		1


	//   ....[3]....
        /*00a8*/ 	.word	0x00000280
        /*00ac*/ 	.word	0x000000ff
        /*00b0*/ 	.word	0x00000130
        /*00b4*/ 	.short	0x0100
        /*00b6*/ 	.byte	0x08
	.zero		1


	//   ....[4]....
        /*00b8*/ 	.word	0x00000290
        /*00bc*/ 	.word	0x000000ff
        /*00c0*/ 	.word	0x00000010
        /*00c4*/ 	.short	0x0100
        /*00c6*/ 	.byte	0x08
	.zero		1


	//   ....[5]....
        /*00c8*/ 	.word	0x000002a0
        /*00cc*/ 	.word	0x000000ff
        /*00d0*/ 	.word	0x00000138
        /*00d4*/ 	.short	0x0100
        /*00d6*/ 	.byte	0x08
	.zero		1


	//   ....[6]....
        /*00d8*/ 	.word	0x000002b0
        /*00dc*/ 	.word	0x000000ff
        /*00e0*/ 	.word	0x00000018
        /*00e4*/ 	.short	0x0100
        /*00e6*/ 	.byte	0x08
	.zero		1


	//   ....[7]....
        /*00e8*/ 	.word	0x000002c0
        /*00ec*/ 	.word	0x000000ff
        /*00f0*/ 	.word	0x00000140
        /*00f4*/ 	.short	0x0100
        /*00f6*/ 	.byte	0x08
	.zero		1


	//   ....[8]....
        /*00f8*/ 	.word	0x000002d0
        /*00fc*/ 	.word	0x000000ff
        /*0100*/ 	.word	0x00000020
        /*0104*/ 	.short	0x0100
        /*0106*/ 	.byte	0x08
	.zero		1


	//   ....[9]....
        /*0108*/ 	.word	0x000002e0
        /*010c*/ 	.word	0x000000ff
        /*0110*/ 	.word	0x00000148
        /*0114*/ 	.short	0x0100
        /*0116*/ 	.byte	0x08
	.zero		1


	//   ....[10]....
        /*0118*/ 	.word	0x000002f0
        /*011c*/ 	.word	0x000000ff
        /*0120*/ 	.word	0x00000028
        /*0124*/ 	.short	0x0100
        /*0126*/ 	.byte	0x08
	.zero		1


	//   ....[11]....
        /*0128*/ 	.word	0x00000300
        /*012c*/ 	.word	0x000000ff
        /*0130*/ 	.word	0x00000150
        /*0134*/ 	.short	0x0100
        /*0136*/ 	.byte	0x08
	.zero		1


	//   ....[12]....
        /*0138*/ 	.word	0x00000310
        /*013c*/ 	.word	0x000000ff
        /*0140*/ 	.word	0x00000030
        /*0144*/ 	.short	0x0100
        /*0146*/ 	.byte	0x08
	.zero		1


	//   ....[13]....
        /*0148*/ 	.word	0x00000320
        /*014c*/ 	.word	0x000000ff
        /*0150*/ 	.word	0x00000158
        /*0154*/ 	.short	0x0100
        /*0156*/ 	.byte	0x08
	.zero		1


	//   ....[14]....
        /*0158*/ 	.word	0x00000330
        /*015c*/ 	.word	0x000000ff
        /*0160*/ 	.word	0x00000038
        /*0164*/ 	.short	0x0100
        /*0166*/ 	.byte	0x08
	.zero		1


	//   ....[15]....
        /*0168*/ 	.word	0x00000340
        /*016c*/ 	.word	0x000000ff
        /*0170*/ 	.word	0x00000160
        /*0174*/ 	.short	0x0100
        /*0176*/ 	.byte	0x08
	.zero		1


	//   ....[16]....
        /*0178*/ 	.word	0x00000350
        /*017c*/ 	.word	0x000000ff
        /*0180*/ 	.word	0x00000040
        /*0184*/ 	.short	0x0100
        /*0186*/ 	.byte	0x08
	.zero		1


	//   ....[17]....
        /*0188*/ 	.word	0x00000360
        /*018c*/ 	.word	0x000000ff
        /*0190*/ 	.word	0x00000168
        /*0194*/ 	.short	0x0100
        /*0196*/ 	.byte	0x08
	.zero		1


	//   ....[18]....
        /*0198*/ 	.word	0x00000370
        /*019c*/ 	.word	0x000000ff
        /*01a0*/ 	.word	0x00000048
        /*01a4*/ 	.short	0x0100
        /*01a6*/ 	.byte	0x08
	.zero		1


	//   ....[19]....
        /*01a8*/ 	.word	0x00000380
        /*01ac*/ 	.word	0x000000ff
        /*01b0*/ 	.word	0x00000170
        /*01b4*/ 	.short	0x0100
        /*01b6*/ 	.byte	0x08
	.zero		1


	//   ....[20]....
        /*01b8*/ 	.word	0x00000390
        /*01bc*/ 	.word	0x000000ff
        /*01c0*/ 	.word	0x00000050
        /*01c4*/ 	.short	0x0100
        /*01c6*/ 	.byte	0x08
	.zero		1


	//   ....[21]....
        /*01c8*/ 	.word	0x000003a0
        /*01cc*/ 	.word	0x000000ff
        /*01d0*/ 	.word	0x00000178
        /*01d4*/ 	.short	0x0100
        /*01d6*/ 	.byte	0x08
	.zero		1


	//   ....[22]....
        /*01d8*/ 	.word	0x000003b0
        /*01dc*/ 	.word	0x000000ff
        /*01e0*/ 	.word	0x00000058
        /*01e4*/ 	.short	0x0100
        /*01e6*/ 	.byte	0x08
	.zero		1


	//   ....[23]....
        /*01e8*/ 	.word	0x000003c0
        /*01ec*/ 	.word	0x000000ff
        /*01f0*/ 	.word	0x00000180
        /*01f4*/ 	.short	0x0100
        /*01f6*/ 	.byte	0x08
	.zero		1


	//   ....[24]....
        /*01f8*/ 	.word	0x000003d0
        /*01fc*/ 	.word	0x000000ff
        /*0200*/ 	.word	0x00000060
        /*0204*/ 	.short	0x0100
        /*0206*/ 	.byte	0x08
	.zero		1


	//   ....[25]....
        /*0208*/ 	.word	0x000003e0
        /*020c*/ 	.word	0x000000ff
        /*0210*/ 	.word	0x00000188
        /*0214*/ 	.short	0x0100
        /*0216*/ 	.byte	0x08
	.zero		1


	//   ....[26]....
        /*0218*/ 	.word	0x000003f0
        /*021c*/ 	.word	0x000000ff
        /*0220*/ 	.word	0x00000068
        /*0224*/ 	.short	0x0100
        /*0226*/ 	.byte	0x08
	.zero		1


	//   ....[27]....
        /*0228*/ 	.word	0x00000400
        /*022c*/ 	.word	0x000000ff
        /*0230*/ 	.word	0x00000190
        /*0234*/ 	.short	0x0100
        /*0236*/ 	.byte	0x08
	.zero		1


	//   ....[28]....
        /*0238*/ 	.word	0x00000410
        /*023c*/ 	.word	0x000000ff
        /*0240*/ 	.word	0x00000070
        /*0244*/ 	.short	0x0100
        /*0246*/ 	.byte	0x08
	.zero		1


	//   ....[29]....
        /*0248*/ 	.word	0x00000420
        /*024c*/ 	.word	0x000000ff
        /*0250*/ 	.word	0x00000198
        /*0254*/ 	.short	0x0100
        /*0256*/ 	.byte	0x08
	.zero		1


	//   ....[30]....
        /*0258*/ 	.word	0x00000430
        /*025c*/ 	.word	0x000000ff
        /*0260*/ 	.word	0x00000078
        /*0264*/ 	.short	0x0100
        /*0266*/ 	.byte	0x08
	.zero		1


	//   ....[31]....
        /*0268*/ 	.word	0x00000440
        /*026c*/ 	.word	0x000000ff
        /*0270*/ 	.word	0x000001a0
        /*0274*/ 	.short	0x0100
        /*0276*/ 	.byte	0x08
	.zero		1


	//   ....[32]....
        /*0278*/ 	.word	0x00000450
        /*027c*/ 	.word	0x000000ff
        /*0280*/ 	.word	0x00000080
        /*0284*/ 	.short	0x0100
        /*0286*/ 	.byte	0x08
	.zero		1


	//   ....[33]....
        /*0288*/ 	.word	0x00000460
        /*028c*/ 	.word	0x000000ff
        /*0290*/ 	.word	0x000001a8
        /*0294*/ 	.short	0x0100
        /*0296*/ 	.byte	0x08
	.zero		1


	//   ....[34]....
        /*0298*/ 	.word	0x00000470
        /*029c*/ 	.word	0x000000ff
        /*02a0*/ 	.word	0x00000088
        /*02a4*/ 	.short	0x0100
        /*02a6*/ 	.byte	0x08
	.zero		1


	//   ....[35]....
        /*02a8*/ 	.word	0x00000480
        /*02ac*/ 	.word	0x000000ff
        /*02b0*/ 	.word	0x000001b0
        /*02b4*/ 	.short	0x0100
        /*02b6*/ 	.byte	0x08
	.zero		1


	//   ....[36]....
        /*02b8*/ 	.word	0x00000490
        /*02bc*/ 	.word	0x000000ff
        /*02c0*/ 	.word	0x00000090
        /*02c4*/ 	.short	0x0100
        /*02c6*/ 	.byte	0x08
	.zero		1


	//   ....[37]....
        /*02c8*/ 	.word	0x000004a0
        /*02cc*/ 	.word	0x000000ff
        /*02d0*/ 	.word	0x000001b8
        /*02d4*/ 	.short	0x0100
        /*02d6*/ 	.byte	0x08
	.zero		1


	//   ....[38]....
        /*02d8*/ 	.word	0x000004b0
        /*02dc*/ 	.word	0x000000ff
        /*02e0*/ 	.word	0x00000098
        /*02e4*/ 	.short	0x0100
        /*02e6*/ 	.byte	0x08
	.zero		1


	//   ....[39]....
        /*02e8*/ 	.word	0x000004c0
        /*02ec*/ 	.word	0x000000ff
        /*02f0*/ 	.word	0x000001c0
        /*02f4*/ 	.short	0x0100
        /*02f6*/ 	.byte	0x08
	.zero		1


	//   ....[40]....
        /*02f8*/ 	.word	0x000004d0
        /*02fc*/ 	.word	0x000000ff
        /*0300*/ 	.word	0x000000a0
        /*0304*/ 	.short	0x0100
        /*0306*/ 	.byte	0x08
	.zero		1


	//   ....[41]....
        /*0308*/ 	.word	0x000004e0
        /*030c*/ 	.word	0x000000ff
        /*0310*/ 	.word	0x000001c8
        /*0314*/ 	.short	0x0100
        /*0316*/ 	.byte	0x08
	.zero		1


	//   ....[42]....
        /*0318*/ 	.word	0x000004f0
        /*031c*/ 	.word	0x000000ff
        /*0320*/ 	.word	0x000000a8
        /*0324*/ 	.short	0x0100
        /*0326*/ 	.byte	0x08
	.zero		1


	//   ....[43]....
        /*0328*/ 	.word	0x00000500
        /*032c*/ 	.word	0x000000ff
        /*0330*/ 	.word	0x000001d0
        /*0334*/ 	.short	0x0100
        /*0336*/ 	.byte	0x08
	.zero		1


	//   ....[44]....
        /*0338*/ 	.word	0x00000510
        /*033c*/ 	.word	0x000000ff
        /*0340*/ 	.word	0x000000b0
        /*0344*/ 	.short	0x0100
        /*0346*/ 	.byte	0x08
	.zero		1


	//   ....[45]....
        /*0348*/ 	.word	0x00000520
        /*034c*/ 	.word	0x000000ff
        /*0350*/ 	.word	0x000001d8
        /*0354*/ 	.short	0x0100
        /*0356*/ 	.byte	0x08
	.zero		1


	//   ....[46]....
        /*0358*/ 	.word	0x00000530
        /*035c*/ 	.word	0x000000ff
        /*0360*/ 	.word	0x000000b8
        /*0364*/ 	.short	0x0100
        /*0366*/ 	.byte	0x08
	.zero		1


	//   ....[47]....
        /*0368*/ 	.word	0x00000540
        /*036c*/ 	.word	0x000000ff
        /*0370*/ 	.word	0x000001e0
        /*0374*/ 	.short	0x0100
        /*0376*/ 	.byte	0x08
	.zero		1


	//   ....[48]....
        /*0378*/ 	.word	0x00000550
        /*037c*/ 	.word	0x000000ff
        /*0380*/ 	.word	0x000000c0
        /*0384*/ 	.short	0x0100
        /*0386*/ 	.byte	0x08
	.zero		1


	//   ....[49]....
        /*0388*/ 	.word	0x00000560
        /*038c*/ 	.word	0x000000ff
        /*0390*/ 	.word	0x000001e8
        /*0394*/ 	.short	0x0100
        /*0396*/ 	.byte	0x08
	.zero		1


	//   ....[50]....
        /*0398*/ 	.word	0x00000570
        /*039c*/ 	.word	0x000000ff
        /*03a0*/ 	.word	0x000000c8
        /*03a4*/ 	.short	0x0100
        /*03a6*/ 	.byte	0x08
	.zero		1


	//   ....[51]....
        /*03a8*/ 	.word	0x00000580
        /*03ac*/ 	.word	0x000000ff
        /*03b0*/ 	.word	0x000001f0
        /*03b4*/ 	.short	0x0100
        /*03b6*/ 	.byte	0x08
	.zero		1


	//   ....[52]....
        /*03b8*/ 	.word	0x00000590
        /*03bc*/ 	.word	0x000000ff
        /*03c0*/ 	.word	0x000000d0
        /*03c4*/ 	.short	0x0100
        /*03c6*/ 	.byte	0x08
	.zero		1


	//   ....[53]....
        /*03c8*/ 	.word	0x000005a0
        /*03cc*/ 	.word	0x000000ff
        /*03d0*/ 	.word	0x000001f8
        /*03d4*/ 	.short	0x0100
        /*03d6*/ 	.byte	0x08
	.zero		1


	//   ....[54]....
        /*03d8*/ 	.word	0x000005b0
        /*03dc*/ 	.word	0x000000ff
        /*03e0*/ 	.word	0x000000d8
        /*03e4*/ 	.short	0x0100
        /*03e6*/ 	.byte	0x08
	.zero		1


	//   ....[55]....
        /*03e8*/ 	.word	0x000005c0
        /*03ec*/ 	.word	0x000000ff
        /*03f0*/ 	.word	0x00000200
        /*03f4*/ 	.short	0x0100
        /*03f6*/ 	.byte	0x08
	.zero		1


	//   ....[56]....
        /*03f8*/ 	.word	0x000005d0
        /*03fc*/ 	.word	0x000000ff
        /*0400*/ 	.word	0x000000e0
        /*0404*/ 	.short	0x0100
        /*0406*/ 	.byte	0x08
	.zero		1


	//   ....[57]....
        /*0408*/ 	.word	0x000005e0
        /*040c*/ 	.word	0x000000ff
        /*0410*/ 	.word	0x00000208
        /*0414*/ 	.short	0x0100
        /*0416*/ 	.byte	0x08
	.zero		1


	//   ....[58]....
        /*0418*/ 	.word	0x000005f0
        /*041c*/ 	.word	0x000000ff
        /*0420*/ 	.word	0x000000e8
        /*0424*/ 	.short	0x0100
        /*0426*/ 	.byte	0x08
	.zero		1


	//   ....[59]....
        /*0428*/ 	.word	0x00000600
        /*042c*/ 	.word	0x000000ff
        /*0430*/ 	.word	0x00000210
        /*0434*/ 	.short	0x0100
        /*0436*/ 	.byte	0x08
	.zero		1


	//   ....[60]....
        /*0438*/ 	.word	0x00000610
        /*043c*/ 	.word	0x000000ff
        /*0440*/ 	.word	0x000000f0
        /*0444*/ 	.short	0x0100
        /*0446*/ 	.byte	0x08
	.zero		1


	//   ....[61]....
        /*0448*/ 	.word	0x00000620
        /*044c*/ 	.word	0x000000ff
        /*0450*/ 	.word	0x00000218
        /*0454*/ 	.short	0x0100
        /*0456*/ 	.byte	0x08
	.zero		1


	//   ....[62]....
        /*0458*/ 	.word	0x00000630
        /*045c*/ 	.word	0x000000ff
        /*0460*/ 	.word	0x000000f8
        /*0464*/ 	.short	0x0100
        /*0466*/ 	.byte	0x08
	.zero		1


	//   ....[63]....
        /*0468*/ 	.word	0x00000640
        /*046c*/ 	.word	0x000000ff
        /*0470*/ 	.word	0x00000220
        /*0474*/ 	.short	0x0100
        /*0476*/ 	.byte	0x08
	.zero		1


	//   ....[64]....
        /*0478*/ 	.word	0x00000650
        /*047c*/ 	.word	0x000000ff
        /*0480*/ 	.word	0x00000100
        /*0484*/ 	.short	0x0100
        /*0486*/ 	.byte	0x08
	.zero		1


	//   ....[65]....
        /*0488*/ 	.word	0x00000660
        /*048c*/ 	.word	0x000000ff
        /*0490*/ 	.word	0x00000228
        /*0494*/ 	.short	0x0100
        /*0496*/ 	.byte	0x08
	.zero		1


	//   ....[66]....
        /*0498*/ 	.word	0x00000670
        /*049c*/ 	.word	0x000000ff
        /*04a0*/ 	.word	0x00000108
        /*04a4*/ 	.short	0x0100
        /*04a6*/ 	.byte	0x08
	.zero		1


	//   ....[67]....
        /*04a8*/ 	.word	0x00000680
        /*04ac*/ 	.word	0x000000ff
        /*04b0*/ 	.word	0x00000230
        /*04b4*/ 	.short	0x0100
        /*04b6*/ 	.byte	0x08
	.zero		1


	//   ....[68]....
        /*04b8*/ 	.word	0x00000690
        /*04bc*/ 	.word	0x000000ff
        /*04c0*/ 	.word	0x00000110
        /*04c4*/ 	.short	0x0100
        /*04c6*/ 	.byte	0x08
	.zero		1


	//   ....[69]....
        /*04c8*/ 	.word	0x000006a0
        /*04cc*/ 	.word	0x000000ff
        /*04d0*/ 	.word	0x00000238
        /*04d4*/ 	.short	0x0100
        /*04d6*/ 	.byte	0x08
	.zero		1


	//   ....[70]....
        /*04d8*/ 	.word	0x000006b0
        /*04dc*/ 	.word	0x000000ff
        /*04e0*/ 	.word	0x00000118
        /*04e4*/ 	.short	0x0100
        /*04e6*/ 	.byte	0x08
	.zero		1


	//   ....[71]....
        /*04e8*/ 	.word	0x000006c0
        /*04ec*/ 	.word	0x000000ff
        /*04f0*/ 	.word	0x00000240
        /*04f4*/ 	.short	0x0100
        /*04f6*/ 	.byte	0x08
	.zero		1


	//   ....[72]....
        /*04f8*/ 	.word	0x000006d0
        /*04fc*/ 	.word	0x000000ff
        /*0500*/ 	.word	0x00000120
        /*0504*/ 	.short	0x0100
        /*0506*/ 	.byte	0x08
	.zero		1


	//   ....[73]....
        /*0508*/ 	.word	0x000006e0
        /*050c*/ 	.word	0x000000ff
        /*0510*/ 	.word	0x00000248
        /*0514*/ 	.short	0x0100
        /*0516*/ 	.byte	0x08
	.zero		1


	//   ....[74]....
        /*0518*/ 	.word	0x00000b10
        /*051c*/ 	.word	0x000000ff
        /*0520*/ 	.word	0x00000260
        /*0524*/ 	.short	0x0100
        /*0526*/ 	.byte	0x06
	.zero		1


	//   ....[75]....
        /*0528*/ 	.word	0x00000b70
        /*052c*/ 	.word	0x000000ff
        /*0530*/ 	.word	0x00000268
        /*0534*/ 	.short	0x0100
        /*0536*/ 	.byte	0x06
	.zero		1


	//   ....[76]....
        /*0538*/ 	.word	0x00001960
        /*053c*/ 	.word	0x000000ff
        /*0540*/ 	.word	0x00000000
        /*0544*/ 	.short	0x010a
        /*0546*/ 	.byte	0x06
	.zero		1


	//   ....[77]....
        /*0548*/ 	.word	0x000019a0
        /*054c*/ 	.word	0x000000ff
        /*0550*/ 	.word	0x00000000
        /*0554*/ 	.short	0x010a
        /*0556*/ 	.byte	0x06
	.zero		1


	//   ....[78]....
        /*0558*/ 	.word	0x00001f80
        /*055c*/ 	.word	0x000000ff
        /*0560*/ 	.word	0x00000000
        /*0564*/ 	.short	0x010a
        /*0566*/ 	.byte	0x0c
	.zero		1


	//   ....[79]....
        /*0568*/ 	.word	0x00001fc0
        /*056c*/ 	.word	0x000000ff
        /*0570*/ 	.word	0x00000000
        /*0574*/ 	.short	0x010a
        /*0576*/ 	.byte	0x0c
	.zero		1


	//   ....[80]....
        /*0578*/ 	.word	0x000023a0
        /*057c*/ 	.word	0x0000000d
        /*0580*/ 	.word	0x00000000
        /*0584*/ 	.short	0x0101
        /*0586*/ 	.byte	0x3f
	.zero		1


	//   ....[81]....
        /*0588*/ 	.word	0x00002840
        /*058c*/ 	.word	0x00000008
        /*0590*/ 	.word	0x00000000
        /*0594*/ 	.short	0x0101
        /*0596*/ 	.byte	0x3f
	.zero		1


	//   ....[82]....
        /*0598*/ 	.word	0x00006110
        /*059c*/ 	.word	0x00000014
        /*05a0*/ 	.word	0x00000128
        /*05a4*/ 	.short	0x010a
        /*05a6*/ 	.byte	0x3f
	.zero		1


	//   ....[83]....
        /*05a8*/ 	.word	0x00006550
        /*05ac*/ 	.word	0x00000008
        /*05b0*/ 	.word	0x00000268
        /*05b4*/ 	.short	0x0101
        /*05b6*/ 	.byte	0x3f
	.zero		1


	//   ....[84]....
        /*05b8*/ 	.word	0x00006bd0
        /*05bc*/ 	.word	0x00000007
        /*05c0*/ 	.word	0x00000000
        /*05c4*/ 	.short	0x010a
        /*05c6*/ 	.byte	0x3f
	.zero		1


	//   ....[85]....
        /*05c8*/ 	.word	0x00006c50
        /*05cc*/ 	.word	0x00000008
        /*05d0*/ 	.word	0x00000000
        /*05d4*/ 	.short	0x010a
        /*05d6*/ 	.byte	0x3f
	.zero		1


	//   ....[86]....
        /*05d8*/ 	.word	0x00006ce0
        /*05dc*/ 	.word	0x00000009
        /*05e0*/ 	.word	0x00000000
        /*05e4*/ 	.short	0x010a
        /*05e6*/ 	.byte	0x3f
	.zero		1


	//   ....[87]....
        /*05e8*/ 	.word	0x00006d70
        /*05ec*/ 	.word	0x00000008
        /*05f0*/ 	.word	0x00000000
        /*05f4*/ 	.short	0x010a
        /*05f6*/ 	.byte	0x3f
	.zero		1


	//   ....[88]....
        /*05f8*/ 	.word	0x00006e00
        /*05fc*/ 	.word	0x00000009
        /*0600*/ 	.word	0x00000000
        /*0604*/ 	.short	0x010a
        /*0606*/ 	.byte	0x3f
	.zero		1


	//   ....[89]....
        /*0608*/ 	.word	0x00006e90
        /*060c*/ 	.word	0x00000008
        /*0610*/ 	.word	0x00000000
        /*0614*/ 	.short	0x010a
        /*0616*/ 	.byte	0x3f
	.zero		1


	//   ....[90]....
        /*0618*/ 	.word	0x00006f20
        /*061c*/ 	.word	0x00000009
        /*0620*/ 	.word	0x00000000
        /*0624*/ 	.short	0x010a
        /*0626*/ 	.byte	0x3f
	.zero		1


	//   ....[91]....
        /*0628*/ 	.word	0x00006fb0
        /*062c*/ 	.word	0x00000008
        /*0630*/ 	.word	0x00000000
        /*0634*/ 	.short	0x010a
        /*0636*/ 	.byte	0x3f
	.zero		1


	//   ....[92]....
        /*0638*/ 	.word	0x00007040
        /*063c*/ 	.word	0x00000009
        /*0640*/ 	.word	0x00000000
        /*0644*/ 	.short	0x010a
        /*0646*/ 	.byte	0x3f
	.zero		1


	//   ....[93]....
        /*0648*/ 	.word	0x000070d0
        /*064c*/ 	.word	0x00000008
        /*0650*/ 	.word	0x00000000
        /*0654*/ 	.short	0x010a
        /*0656*/ 	.byte	0x3f
	.zero		1


	//   ....[94]....
        /*0658*/ 	.word	0x00007160
        /*065c*/ 	.word	0x00000009
        /*0660*/ 	.word	0x00000000
        /*0664*/ 	.short	0x010a
        /*0666*/ 	.byte	0x3f
	.zero		1


	//   ....[95]....
        /*0668*/ 	.word	0x000071f0
        /*066c*/ 	.word	0x00000008
        /*0670*/ 	.word	0x00000000
        /*0674*/ 	.short	0x010a
        /*0676*/ 	.byte	0x3f
	.zero		1


	//   ....[96]....
        /*0678*/ 	.word	0x00007280
        /*067c*/ 	.word	0x00000009
        /*0680*/ 	.word	0x00000000
        /*0684*/ 	.short	0x010a
        /*0686*/ 	.byte	0x3f
	.zero		1


	//   ....[97]....
        /*0688*/ 	.word	0x00007310
        /*068c*/ 	.word	0x00000008
        /*0690*/ 	.word	0x00000000
        /*0694*/ 	.short	0x010a
        /*0696*/ 	.byte	0x3f
	.zero		1


	//   ....[98]....
        /*0698*/ 	.word	0x000073a0
        /*069c*/ 	.word	0x00000009
        /*06a0*/ 	.word	0x00000000
        /*06a4*/ 	.short	0x010a
        /*06a6*/ 	.byte	0x3f
	.zero		1


	//   ....[99]....
        /*06a8*/ 	.word	0x00007430
        /*06ac*/ 	.word	0x00000008
        /*06b0*/ 	.word	0x00000000
        /*06b4*/ 	.short	0x010a
        /*06b6*/ 	.byte	0x3f
	.zero		1


	//   ....[100]....
        /*06b8*/ 	.word	0x000074c0
        /*06bc*/ 	.word	0x00000009
        /*06c0*/ 	.word	0x00000000
        /*06c4*/ 	.short	0x010a
        /*06c6*/ 	.byte	0x3f
	.zero		1


	//   ....[101]....
        /*06c8*/ 	.word	0x00007550
        /*06cc*/ 	.word	0x00000008
        /*06d0*/ 	.word	0x00000000
        /*06d4*/ 	.short	0x010a
        /*06d6*/ 	.byte	0x3f
	.zero		1


	//   ....[102]....
        /*06d8*/ 	.word	0x000075e0
        /*06dc*/ 	.word	0x00000009
        /*06e0*/ 	.word	0x00000000
        /*06e4*/ 	.short	0x010a
        /*06e6*/ 	.byte	0x3f
	.zero		1


	//   ....[103]....
        /*06e8*/ 	.word	0x00007670
        /*06ec*/ 	.word	0x00000008
        /*06f0*/ 	.word	0x00000000
        /*06f4*/ 	.short	0x010a
        /*06f6*/ 	.byte	0x3f
	.zero		1


	//   ....[104]....
        /*06f8*/ 	.word	0x00007700
        /*06fc*/ 	.word	0x00000009
        /*0700*/ 	.word	0x00000000
        /*0704*/ 	.short	0x010a
        /*0706*/ 	.byte	0x3f
	.zero		1


	//   ....[105]....
        /*0708*/ 	.word	0x00007790
        /*070c*/ 	.word	0x00000008
        /*0710*/ 	.word	0x00000000
        /*0714*/ 	.short	0x010a
        /*0716*/ 	.byte	0x3f
	.zero		1


	//   ....[106]....
        /*0718*/ 	.word	0x00007820
        /*071c*/ 	.word	0x00000009
        /*0720*/ 	.word	0x00000000
        /*0724*/ 	.short	0x010a
        /*0726*/ 	.byte	0x3f
	.zero		1


	//   ....[107]....
        /*0728*/ 	.word	0x000078b0
        /*072c*/ 	.word	0x00000008
        /*0730*/ 	.word	0x00000000
        /*0734*/ 	.short	0x010a
        /*0736*/ 	.byte	0x3f
	.zero		1


	//   ....[108]....
        /*0738*/ 	.word	0x00007940
        /*073c*/ 	.word	0x00000009
        /*0740*/ 	.word	0x00000000
        /*0744*/ 	.short	0x010a
        /*0746*/ 	.byte	0x3f
	.zero		1


	//   ....[109]....
        /*0748*/ 	.word	0x000079d0
        /*074c*/ 	.word	0x00000008
        /*0750*/ 	.word	0x00000000
        /*0754*/ 	.short	0x010a
        /*0756*/ 	.byte	0x3f
	.zero		1


	//   ....[110]....
        /*0758*/ 	.word	0x00007a60
        /*075c*/ 	.word	0x00000009
        /*0760*/ 	.word	0x00000000
        /*0764*/ 	.short	0x010a
        /*0766*/ 	.byte	0x3f
	.zero		1


	//   ....[111]....
        /*0768*/ 	.word	0x00007af0
        /*076c*/ 	.word	0x00000008
        /*0770*/ 	.word	0x00000000
        /*0774*/ 	.short	0x010a
        /*0776*/ 	.byte	0x3f
	.zero		1


	//   ....[112]....
        /*0778*/ 	.word	0x00007b80
        /*077c*/ 	.word	0x00000009
        /*0780*/ 	.word	0x00000000
        /*0784*/ 	.short	0x010a
        /*0786*/ 	.byte	0x3f
	.zero		1


	//   ....[113]....
        /*0788*/ 	.word	0x00007c10
        /*078c*/ 	.word	0x00000008
        /*0790*/ 	.word	0x00000000
        /*0794*/ 	.short	0x010a
        /*0796*/ 	.byte	0x3f
	.zero		1


	//   ....[114]....
        /*0798*/ 	.word	0x00007ca0
        /*079c*/ 	.word	0x00000009
        /*07a0*/ 	.word	0x00000000
        /*07a4*/ 	.short	0x010a
        /*07a6*/ 	.byte	0x3f
	.zero		1


	//   ....[115]....
        /*07a8*/ 	.word	0x00007d30
        /*07ac*/ 	.word	0x00000008
        /*07b0*/ 	.word	0x00000000
        /*07b4*/ 	.short	0x010a
        /*07b6*/ 	.byte	0x3f
	.zero		1


	//   ....[116]....
        /*07b8*/ 	.word	0x00007dc0
        /*07bc*/ 	.word	0x00000009
        /*07c0*/ 	.word	0x00000000
        /*07c4*/ 	.short	0x010a
        /*07c6*/ 	.byte	0x3f
	.zero		1


	//   ....[117]....
        /*07c8*/ 	.word	0x00007e50
        /*07cc*/ 	.word	0x00000008
        /*07d0*/ 	.word	0x00000000
        /*07d4*/ 	.short	0x010a
        /*07d6*/ 	.byte	0x3f
	.zero		1


	//   ....[118]....
        /*07d8*/ 	.word	0x00007ee0
        /*07dc*/ 	.word	0x00000009
        /*07e0*/ 	.word	0x00000000
        /*07e4*/ 	.short	0x010a
        /*07e6*/ 	.byte	0x3f
	.zero		1


	//   ....[119]....
        /*07e8*/ 	.word	0x00007f70
        /*07ec*/ 	.word	0x00000006
        /*07f0*/ 	.word	0x00000000
        /*07f4*/ 	.short	0x010a
        /*07f6*/ 	.byte	0x3f
	.zero		1


	//   ....[120]....
        /*07f8*/ 	.word	0x00008000
        /*07fc*/ 	.word	0x00000003
        /*0800*/ 	.word	0x00000000
        /*0804*/ 	.short	0x010a
        /*0806*/ 	.byte	0x3f
	.zero		1


	//   ....[121]....
        /*0808*/ 	.word	0x00008070
        /*080c*/ 	.word	0x00000009
        /*0810*/ 	.word	0x00000000
        /*0814*/ 	.short	0x010a
        /*0816*/ 	.byte	0x3f
	.zero		1


	//   ....[122]....
        /*0818*/ 	.word	0x000080d0
        /*081c*/ 	.word	0x0000000d
        /*0820*/ 	.word	0x00000000
        /*0824*/ 	.short	0x010a
        /*0826*/ 	.byte	0x3f
	.zero		1


	//   ....[123]....
        /*0828*/ 	.word	0x000081a0
        /*082c*/ 	.word	0x00000014
        /*0830*/ 	.word	0x00000128
        /*0834*/ 	.short	0x010a
        /*0836*/ 	.byte	0x3f
	.zero		1


	//   ....[124]....
        /*0838*/ 	.word	0x00008270
        /*083c*/ 	.word	0x00000007
        /*0840*/ 	.word	0x00000000
        /*0844*/ 	.short	0x010a
        /*0846*/ 	.byte	0x3f
	.zero		1


	//   ....[125]....
        /*0848*/ 	.word	0x000082c0
        /*084c*/ 	.word	0x00000008
        /*0850*/ 	.word	0x00000000
        /*0854*/ 	.short	0x010a
        /*0856*/ 	.byte	0x3f
	.zero		1


	//   ....[126]....
        /*0858*/ 	.word	0x00008310
        /*085c*/ 	.word	0x00000009
        /*0860*/ 	.word	0x00000000
        /*0864*/ 	.short	0x010a
        /*0866*/ 	.byte	0x3f
	.zero		1


	//   ....[127]....
        /*0868*/ 	.word	0x00008360
        /*086c*/ 	.word	0x00000008
        /*0870*/ 	.word	0x00000000
        /*0874*/ 	.short	0x010a
        /*0876*/ 	.byte	0x3f
	.zero		1


	//   ....[128]....
        /*0878*/ 	.word	0x000083b0
        /*087c*/ 	.word	0x00000009
        /*0880*/ 	.word	0x00000000
        /*0884*/ 	.short	0x010a
        /*0886*/ 	.byte	0x3f
	.zero		1


	//   ....[129]....
        /*0888*/ 	.word	0x00008400
        /*088c*/ 	.word	0x00000008
        /*0890*/ 	.word	0x00000000
        /*0894*/ 	.short	0x010a
        /*0896*/ 	.byte	0x3f
	.zero		1


	//   ....[130]....
        /*0898*/ 	.word	0x00008450
        /*089c*/ 	.word	0x00000009
        /*08a0*/ 	.word	0x00000000
        /*08a4*/ 	.short	0x010a
        /*08a6*/ 	.byte	0x3f
	.zero		1


	//   ....[131]....
        /*08a8*/ 	.word	0x000084a0
        /*08ac*/ 	.word	0x00000008
        /*08b0*/ 	.word	0x00000000
        /*08b4*/ 	.short	0x010a
        /*08b6*/ 	.byte	0x3f
	.zero		1


	//   ....[132]....
        /*08b8*/ 	.word	0x000084f0
        /*08bc*/ 	.word	0x00000009
        /*08c0*/ 	.word	0x00000000
        /*08c4*/ 	.short	0x010a
        /*08c6*/ 	.byte	0x3f
	.zero		1


	//   ....[133]....
        /*08c8*/ 	.word	0x00008540
        /*08cc*/ 	.word	0x00000008
        /*08d0*/ 	.word	0x00000000
        /*08d4*/ 	.short	0x010a
        /*08d6*/ 	.byte	0x3f
	.zero		1


	//   ....[134]....
        /*08d8*/ 	.word	0x00008590
        /*08dc*/ 	.word	0x00000009
        /*08e0*/ 	.word	0x00000000
        /*08e4*/ 	.short	0x010a
        /*08e6*/ 	.byte	0x3f
	.zero		1


	//   ....[135]....
        /*08e8*/ 	.word	0x000085e0
        /*08ec*/ 	.word	0x00000008
        /*08f0*/ 	.word	0x00000000
        /*08f4*/ 	.short	0x010a
        /*08f6*/ 	.byte	0x3f
	.zero		1


	//   ....[136]....
        /*08f8*/ 	.word	0x00008630
        /*08fc*/ 	.word	0x00000009
        /*0900*/ 	.word	0x00000000
        /*0904*/ 	.short	0x010a
        /*0906*/ 	.byte	0x3f
	.zero		1


	//   ....[137]....
        /*0908*/ 	.word	0x00008680
        /*090c*/ 	.word	0x00000008
        /*0910*/ 	.word	0x00000000
        /*0914*/ 	.short	0x010a
        /*0916*/ 	.byte	0x3f
	.zero		1


	//   ....[138]....
        /*0918*/ 	.word	0x000086d0
        /*091c*/ 	.word	0x00000009
        /*0920*/ 	.word	0x00000000
        /*0924*/ 	.short	0x010a
        /*0926*/ 	.byte	0x3f
	.zero		1


	//   ....[139]....
        /*0928*/ 	.word	0x00008720
        /*092c*/ 	.word	0x00000008
        /*0930*/ 	.word	0x00000000
        /*0934*/ 	.short	0x010a
        /*0936*/ 	.byte	0x3f
	.zero		1


	//   ....[140]....
        /*0938*/ 	.word	0x00008770
        /*093c*/ 	.word	0x00000009
        /*0940*/ 	.word	0x00000000
        /*0944*/ 	.short	0x010a
        /*0946*/ 	.byte	0x3f
	.zero		1


	//   ....[141]....
        /*0948*/ 	.word	0x000087c0
        /*094c*/ 	.word	0x00000008
        /*0950*/ 	.word	0x00000000
        /*0954*/ 	.short	0x010a
        /*0956*/ 	.byte	0x3f
	.zero		1


	//   ....[142]....
        /*0958*/ 	.word	0x00008810
        /*095c*/ 	.word	0x00000009
        /*0960*/ 	.word	0x00000000
        /*0964*/ 	.short	0x010a
        /*0966*/ 	.byte	0x3f
	.zero		1


	//   ....[143]....
        /*0968*/ 	.word	0x00008860
        /*096c*/ 	.word	0x00000008
        /*0970*/ 	.word	0x00000000
        /*0974*/ 	.short	0x010a
        /*0976*/ 	.byte	0x3f
	.zero		1


	//   ....[144]....
        /*0978*/ 	.word	0x000088b0
        /*097c*/ 	.word	0x00000009
        /*0980*/ 	.word	0x00000000
        /*0984*/ 	.short	0x010a
        /*0986*/ 	.byte	0x3f
	.zero		1


	//   ....[145]....
        /*0988*/ 	.word	0x00008900
        /*098c*/ 	.word	0x00000008
        /*0990*/ 	.word	0x00000000
        /*0994*/ 	.short	0x010a
        /*0996*/ 	.byte	0x3f
	.zero		1


	//   ....[146]....
        /*0998*/ 	.word	0x00008950
        /*099c*/ 	.word	0x00000009
        /*09a0*/ 	.word	0x00000000
        /*09a4*/ 	.short	0x010a
        /*09a6*/ 	.byte	0x3f
	.zero		1


	//   ....[147]....
        /*09a8*/ 	.word	0x000089a0
        /*09ac*/ 	.word	0x00000008
        /*09b0*/ 	.word	0x00000000
        /*09b4*/ 	.short	0x010a
        /*09b6*/ 	.byte	0x3f
	.zero		1


	//   ....[148]....
        /*09b8*/ 	.word	0x000089f0
        /*09bc*/ 	.word	0x00000009
        /*09c0*/ 	.word	0x00000000
        /*09c4*/ 	.short	0x010a
        /*09c6*/ 	.byte	0x3f
	.zero		1


	//   ....[149]....
        /*09c8*/ 	.word	0x00008a40
        /*09cc*/ 	.word	0x00000008
        /*09d0*/ 	.word	0x00000000
        /*09d4*/ 	.short	0x010a
        /*09d6*/ 	.byte	0x3f
	.zero		1


	//   ....[150]....
        /*09d8*/ 	.word	0x00008a90
        /*09dc*/ 	.word	0x00000009
        /*09e0*/ 	.word	0x00000000
        /*09e4*/ 	.short	0x010a
        /*09e6*/ 	.byte	0x3f
	.zero		1


	//   ....[151]....
        /*09e8*/ 	.word	0x00008ae0
        /*09ec*/ 	.word	0x00000008
        /*09f0*/ 	.word	0x00000000
        /*09f4*/ 	.short	0x010a
        /*09f6*/ 	.byte	0x3f
	.zero		1


	//   ....[152]....
        /*09f8*/ 	.word	0x00008b30
        /*09fc*/ 	.word	0x00000009
        /*0a00*/ 	.word	0x00000000
        /*0a04*/ 	.short	0x010a
        /*0a06*/ 	.byte	0x3f
	.zero		1


	//   ....[153]....
        /*0a08*/ 	.word	0x00008b80
        /*0a0c*/ 	.word	0x00000008
        /*0a10*/ 	.word	0x00000000
        /*0a14*/ 	.short	0x010a
        /*0a16*/ 	.byte	0x3f
	.zero		1


	//   ....[154]....
        /*0a18*/ 	.word	0x00008bd0
        /*0a1c*/ 	.word	0x00000009
        /*0a20*/ 	.word	0x00000000
        /*0a24*/ 	.short	0x010a
        /*0a26*/ 	.byte	0x3f
	.zero		1


	//   ....[155]....
        /*0a28*/ 	.word	0x00008c20
        /*0a2c*/ 	.word	0x00000008
        /*0a30*/ 	.word	0x00000000
        /*0a34*/ 	.short	0x010a
        /*0a36*/ 	.byte	0x3f
	.zero		1


	//   ....[156]....
        /*0a38*/ 	.word	0x00008c70
        /*0a3c*/ 	.word	0x00000009
        /*0a40*/ 	.word	0x00000000
        /*0a44*/ 	.short	0x010a
        /*0a46*/ 	.byte	0x3f
	.zero		1


	//   ....[157]....
        /*0a48*/ 	.word	0x00008cc0
        /*0a4c*/ 	.word	0x00000008
        /*0a50*/ 	.word	0x00000000
        /*0a54*/ 	.short	0x010a
        /*0a56*/ 	.byte	0x3f
	.zero		1


	//   ....[158]....
        /*0a58*/ 	.word	0x00008d10
        /*0a5c*/ 	.word	0x00000009
        /*0a60*/ 	.word	0x00000000
        /*0a64*/ 	.short	0x010a
        /*0a66*/ 	.byte	0x3f
	.zero		1


	//   ....[159]....
        /*0a68*/ 	.word	0x00008d60
        /*0a6c*/ 	.word	0x00000006
        /*0a70*/ 	.word	0x00000000
        /*0a74*/ 	.short	0x010a
        /*0a76*/ 	.byte	0x3f
	.zero		1


	//----- nvinfo : EIATTR_NUM_MBARRIERS
	.align		4
.L_28:
        /*0a78*/ 	.byte	0x03, 0x38
        /*0a7a*/ 	.short	0x004c


	//----- nvinfo : EIATTR_EXIT_INSTR_OFFSETS
	.align		4
        /*0a7c*/ 	.byte	0x04, 0x1c
        /*0a7e*/ 	.short	(.L_30 - .L_29)


	//   ....[0]....
.L_29:
        /*0a80*/ 	.word	0x00000d20


	//   ....[1]....
        /*0a84*/ 	.word	0x00001500


	//   ....[2]....
        /*0a88*/ 	.word	0x00005830


	//   ....[3]....
        /*0a8c*/ 	.word	0x00005d90


	//   ....[4]....
        /*0a90*/ 	.word	0x00008050


	//----- nvinfo : EIATTR_MAX_THREADS
	.align		4
.L_30:
        /*0a94*/ 	.byte	0x04, 0x05
        /*0a96*/ 	.short	(.L_32 - .L_31)
.L_31:
        /*0a98*/ 	.word	0x00000180
        /*0a9c*/ 	.word	0x00000001
        /*0aa0*/ 	.word	0x00000001


	//----- nvinfo : EIATTR_CRS_STACK_SIZE
	.align		4
.L_32:
        /*0aa4*/ 	.byte	0x04, 0x1e
        /*0aa6*/ 	.short	(.L_34 - .L_33)
.L_33:
        /*0aa8*/ 	.word	0x00000000


	//----- nvinfo : EIATTR_CBANK_PARAM_SIZE
	.align		4
.L_34:
        /*0aac*/ 	.byte	0x03, 0x19
        /*0aae*/ 	.short	0x0470


	//----- nvinfo : EIATTR_PARAM_CBANK
	.align		4
        /*0ab0*/ 	.byte	0x04, 0x0a
        /*0ab2*/ 	.short	(.L_36 - .L_35)
	.align		4
.L_35:
        /*0ab4*/ 	.word	index@(.nv.constant0._ZN7cutlass13device_kernelINS_4gemm6kernel13GemmUniversalIN4cute5tupleIJiiiiEEENS1_10collective13CollectiveMmaINS1_37MainloopSm90TmaGmmaWarpSpecializedFP8ILi37ENS5_IJNS4_1CILi1EEENSA_ILi4EEESB_EEENS1_35KernelTmaWarpSpecializedCooperativeEEENS5_IJNSA_ILi128EEENSA_ILi64EEENSA_ILi32EEEEEENS_12float_e5m2_tENS5_IJlSB_lEEESK_SL_NS4_8TiledMMAINS4_8MMA_AtomIJNS4_4SM904GMMA30MMA_64x64x32_F32E5M2E5M2_SS_TNILNSP_7ScaleInE1ELSR_1EEEEEENS4_6LayoutINS5_IJNSA_ILi2EEESB_SB_EEENS5_IJSB_NSA_ILi0EEESX_EEEEENS5_IJNS4_10UnderscoreES10_S10_EEEEENS4_23SM90_TMA_LOAD_MULTICASTENS4_14ComposedLayoutINS4_7SwizzleILi1ELi4ELi3EEENS4_18smem_ptr_flag_bitsILi8EEENSU_INS5_IJNSA_ILi8EEESI_EEENS5_IJSI_SB_EEEEEEEvNS4_8identityENS4_13SM90_TMA_LOADES1D_vS1E_EENS_8epilogue10collective6detail29Sm90TmaWarpSpecializedAdapterINS1I_15DefaultEpilogueISK_SL_SL_NS1H_6thread17LinearCombinationISK_Li1EffLNS1M_9ScaleType4KindE0ELNS_15FloatRoundStyleE2ESK_EENS1_15EpilogueDefaultEEEEEvvEEEEvNT_6ParamsE)
        /*0ab8*/ 	.short	0x0210
        /*0aba*/ 	.short	0x0470


	//----- nvinfo : EIATTR_SW_WAR
	.align		4
.L_36:
        /*0abc*/ 	.byte	0x04, 0x36
        /*0abe*/ 	.short	(.L_38 - .L_37)
.L_37:
        /*0ac0*/ 	.word	0x00000008
.L_38:


//--------------------- .nv.callgraph             --------------------------
	.section	.nv.callgraph,"",@"SHT_CUDA_CALLGRAPH"
	.align	4
	.sectionentsize	8
	.align		4
        /*0000*/ 	.word	0x00000000
	.align		4
        /*0004*/ 	.word	0xffffffff
	.align		4
        /*0008*/ 	.word	0x00000000
	.align		4
        /*000c*/ 	.word	0xfffffffe
	.align		4
        /*0010*/ 	.word	0x00000000
	.align		4
        /*0014*/ 	.word	0xfffffffd
	.align		4
        /*0018*/ 	.word	0x00000000
	.align		4
        /*001c*/ 	.word	0xfffffffc


//--------------------- .nv.constant4             --------------------------
	.section	.nv.constant4,"a",@progbits
	.align	8
	.align		8
.nv.constant4:
        /*0000*/ 	.dword	_ZN40_INTERNAL_59da9e4a_4_k_cu_5213eadc_274584cuda3std3__45__cpo5beginE
	.align		8
        /*0008*/ 	.dword	_ZN40_INTERNAL_59da9e4a_4_k_cu_5213eadc_274584cuda3std3__45__cpo3endE
	.align		8
        /*0010*/ 	.dword	_ZN40_INTERNAL_59da9e4a_4_k_cu_5213eadc_274584cuda3std3__45__cpo6cbeginE
	.align		8
        /*0018*/ 	.dword	_ZN40_INTERNAL_59da9e4a_4_k_cu_5213eadc_274584cuda3std3__45__cpo4cendE
	.align		8
        /*0020*/ 	.dword	_ZN40_INTERNAL_59da9e4a_4_k_cu_5213eadc_274584cuda3std3__442_GLOBAL__N__59da9e4a_4_k_cu_5213eadc_274586ignoreE
	.align		8
        /*0028*/ 	.dword	_ZN40_INTERNAL_59da9e4a_4_k_cu_5213eadc_274584cuda3std3__419piecewise_constructE
	.align		8
        /*0030*/ 	.dword	_ZN40_INTERNAL_59da9e4a_4_k_cu_5213eadc_274584cuda3std3__48in_placeE
	.align		8
        /*0038*/ 	.dword	_ZN40_INTERNAL_59da9e4a_4_k_cu_5213eadc_274584cuda3std6ranges3__45__cpo4swapE
	.align		8
        /*0040*/ 	.dword	_ZN40_INTERNAL_59da9e4a_4_k_cu_5213eadc_274584cuda3std6ranges3__45__cpo9iter_moveE
	.align		8
        /*0048*/ 	.dword	_ZN40_INTERNAL_59da9e4a_4_k_cu_5213eadc_274584cute7productE
	.align		8
        /*0050*/ 	.dword	_ZN40_INTERNAL_59da9e4a_4_k_cu_5213eadc_274584cute1_E


//--------------------- .text._ZN7cutlass13device_kernelINS_4gemm6kernel13GemmUniversalIN4cute5tupleIJiiiiEEENS1_10collective13CollectiveMmaINS1_37MainloopSm90TmaGmmaWarpSpecializedFP8ILi37ENS5_IJNS4_1CILi1EEENSA_ILi4EEESB_EEENS1_35KernelTmaWarpSpecializedCooperativeEEENS5_IJNSA_ILi128EEENSA_ILi64EEENSA_ILi32EEEEEENS_12float_e5m2_tENS5_IJlSB_lEEESK_SL_NS4_8TiledMMAINS4_8MMA_AtomIJNS4_4SM904GMMA30MMA_64x64x32_F32E5M2E5M2_SS_TNILNSP_7ScaleInE1ELSR_1EEEEEENS4_6LayoutINS5_IJNSA_ILi2EEESB_SB_EEENS5_IJSB_NSA_ILi0EEESX_EEEEENS5_IJNS4_10UnderscoreES10_S10_EEEEENS4_23SM90_TMA_LOAD_MULTICASTENS4_14ComposedLayoutINS4_7SwizzleILi1ELi4ELi3EEENS4_18smem_ptr_flag_bitsILi8EEENSU_INS5_IJNSA_ILi8EEESI_EEENS5_IJSI_SB_EEEEEEEvNS4_8identityENS4_13SM90_TMA_LOADES1D_vS1E_EENS_8epilogue10collective6detail29Sm90TmaWarpSpecializedAdapterINS1I_15DefaultEpilogueISK_SL_SL_NS1H_6thread17LinearCombinationISK_Li1EffLNS1M_9ScaleType4KindE0ELNS_15FloatRoundStyleE2ESK_EENS1_15EpilogueDefaultEEEEEvvEEEEvNT_6ParamsE --------------------------
	.section	.text._ZN7cutlass13device_kernelINS_4gemm6kernel13GemmUniversalIN4cute5tupleIJiiiiEEENS1_10collective13CollectiveMmaINS1_37MainloopSm90TmaGmmaWarpSpecializedFP8ILi37ENS5_IJNS4_1CILi1EEENSA_ILi4EEESB_EEENS1_35KernelTmaWarpSpecializedCooperativeEEENS5_IJNSA_ILi128EEENSA_ILi64EEENSA_ILi32EEEEEENS_12float_e5m2_tENS5_IJlSB_lEEESK_SL_NS4_8TiledMMAINS4_8MMA_AtomIJNS4_4SM904GMMA30MMA_64x64x32_F32E5M2E5M2_SS_TNILNSP_7ScaleInE1ELSR_1EEEEEENS4_6LayoutINS5_IJNSA_ILi2EEESB_SB_EEENS5_IJSB_NSA_ILi0EEESX_EEEEENS5_IJNS4_10UnderscoreES10_S10_EEEEENS4_23SM90_TMA_LOAD_MULTICASTENS4_14ComposedLayoutINS4_7SwizzleILi1ELi4ELi3EEENS4_18smem_ptr_flag_bitsILi8EEENSU_INS5_IJNSA_ILi8EEESI_EEENS5_IJSI_SB_EEEEEEEvNS4_8identityENS4_13SM90_TMA_LOADES1D_vS1E_EENS_8epilogue10collective6detail29Sm90TmaWarpSpecializedAdapterINS1I_15DefaultEpilogueISK_SL_SL_NS1H_6thread17LinearCombinationISK_Li1EffLNS1M_9ScaleType4KindE0ELNS_15FloatRoundStyleE2ESK_EENS1_15EpilogueDefaultEEEEEvvEEEEvNT_6ParamsE,"ax",@progbits
	.align	128
.text._ZN7cutlass13device_kernelINS_4gemm6kernel13GemmUniversalIN4cute5tupleIJiiiiEEENS1_10collective13CollectiveMmaINS1_37MainloopSm90TmaGmmaWarpSpecializedFP8ILi37ENS5_IJNS4_1CILi1EEENSA_ILi4EEESB_EEENS1_35KernelTmaWarpSpecializedCooperativeEEENS5_IJNSA_ILi128EEENSA_ILi64EEENSA_ILi32EEEEEENS_12float_e5m2_tENS5_IJlSB_lEEESK_SL_NS4_8TiledMMAINS4_8MMA_AtomIJNS4_4SM904GMMA30MMA_64x64x32_F32E5M2E5M2_SS_TNILNSP_7ScaleInE1ELSR_1EEEEEENS4_6LayoutINS5_IJNSA_ILi2EEESB_SB_EEENS5_IJSB_NSA_ILi0EEESX_EEEEENS5_IJNS4_10UnderscoreES10_S10_EEEEENS4_23SM90_TMA_LOAD_MULTICASTENS4_14ComposedLayoutINS4_7SwizzleILi1ELi4ELi3EEENS4_18smem_ptr_flag_bitsILi8EEENSU_INS5_IJNSA_ILi8EEESI_EEENS5_IJSI_SB_EEEEEEEvNS4_8identityENS4_13SM90_TMA_LOADES1D_vS1E_EENS_8epilogue10collective6detail29Sm90TmaWarpSpecializedAdapterINS1I_15DefaultEpilogueISK_SL_SL_NS1H_6thread17LinearCombinationISK_Li1EffLNS1M_9ScaleType4KindE0ELNS_15FloatRoundStyleE2ESK_EENS1_15EpilogueDefaultEEEEEvvEEEEvNT_6ParamsE:
        .type           _ZN7cutlass13device_kernelINS_4gemm6kernel13GemmUniversalIN4cute5tupleIJiiiiEEENS1_10collective13CollectiveMmaINS1_37MainloopSm90TmaGmmaWarpSpecializedFP8ILi37ENS5_IJNS4_1CILi1EEENSA_ILi4EEESB_EEENS1_35KernelTmaWarpSpecializedCooperativeEEENS5_IJNSA_ILi128EEENSA_ILi64EEENSA_ILi32EEEEEENS_12float_e5m2_tENS5_IJlSB_lEEESK_SL_NS4_8TiledMMAINS4_8MMA_AtomIJNS4_4SM904GMMA30MMA_64x64x32_F32E5M2E5M2_SS_TNILNSP_7ScaleInE1ELSR_1EEEEEENS4_6LayoutINS5_IJNSA_ILi2EEESB_SB_EEENS5_IJSB_NSA_ILi0EEESX_EEEEENS5_IJNS4_10UnderscoreES10_S10_EEEEENS4_23SM90_TMA_LOAD_MULTICASTENS4_14ComposedLayoutINS4_7SwizzleILi1ELi4ELi3EEENS4_18smem_ptr_flag_bitsILi8EEENSU_INS5_IJNSA_ILi8EEESI_EEENS5_IJSI_SB_EEEEEEEvNS4_8identityENS4_13SM90_TMA_LOADES1D_vS1E_EENS_8epilogue10collective6detail29Sm90TmaWarpSpecializedAdapterINS1I_15DefaultEpilogueISK_SL_SL_NS1H_6thread17LinearCombinationISK_Li1EffLNS1M_9ScaleType4KindE0ELNS_15FloatRoundStyleE2ESK_EENS1_15EpilogueDefaultEEEEEvvEEEEvNT_6ParamsE,@function
        .size           _ZN7cutlass13device_kernelINS_4gemm6kernel13GemmUniversalIN4cute5tupleIJiiiiEEENS1_10collective13CollectiveMmaINS1_37MainloopSm90TmaGmmaWarpSpecializedFP8ILi37ENS5_IJNS4_1CILi1EEENSA_ILi4EEESB_EEENS1_35KernelTmaWarpSpecializedCooperativeEEENS5_IJNSA_ILi128EEENSA_ILi64EEENSA_ILi32EEEEEENS_12float_e5m2_tENS5_IJlSB_lEEESK_SL_NS4_8TiledMMAINS4_8MMA_AtomIJNS4_4SM904GMMA30MMA_64x64x32_F32E5M2E5M2_SS_TNILNSP_7ScaleInE1ELSR_1EEEEEENS4_6LayoutINS5_IJNSA_ILi2EEESB_SB_EEENS5_IJSB_NSA_ILi0EEESX_EEEEENS5_IJNS4_10UnderscoreES10_S10_EEEEENS4_23SM90_TMA_LOAD_MULTICASTENS4_14ComposedLayoutINS4_7SwizzleILi1ELi4ELi3EEENS4_18smem_ptr_flag_bitsILi8EEENSU_INS5_IJNSA_ILi8EEESI_EEENS5_IJSI_SB_EEEEEEEvNS4_8identityENS4_13SM90_TMA_LOADES1D_vS1E_EENS_8epilogue10collective6detail29Sm90TmaWarpSpecializedAdapterINS1I_15DefaultEpilogueISK_SL_SL_NS1H_6thread17LinearCombinationISK_Li1EffLNS1M_9ScaleType4KindE0ELNS_15FloatRoundStyleE2ESK_EENS1_15EpilogueDefaultEEEEEvvEEEEvNT_6ParamsE,(.L_x_209 - _ZN7cutlass13device_kernelINS_4gemm6kernel13GemmUniversalIN4cute5tupleIJiiiiEEENS1_10collective13CollectiveMmaINS1_37MainloopSm90TmaGmmaWarpSpecializedFP8ILi37ENS5_IJNS4_1CILi1EEENSA_ILi4EEESB_EEENS1_35KernelTmaWarpSpecializedCooperativeEEENS5_IJNSA_ILi128EEENSA_ILi64EEENSA_ILi32EEEEEENS_12float_e5m2_tENS5_IJlSB_lEEESK_SL_NS4_8TiledMMAINS4_8MMA_AtomIJNS4_4SM904GMMA30MMA_64x64x32_F32E5M2E5M2_SS_TNILNSP_7ScaleInE1ELSR_1EEEEEENS4_6LayoutINS5_IJNSA_ILi2EEESB_SB_EEENS5_IJSB_NSA_ILi0EEESX_EEEEENS5_IJNS4_10UnderscoreES10_S10_EEEEENS4_23SM90_TMA_LOAD_MULTICASTENS4_14ComposedLayoutINS4_7SwizzleILi1ELi4ELi3EEENS4_18smem_ptr_flag_bitsILi8EEENSU_INS5_IJNSA_ILi8EEESI_EEENS5_IJSI_SB_EEEEEEEvNS4_8identityENS4_13SM90_TMA_LOADES1D_vS1E_EENS_8epilogue10collective6detail29Sm90TmaWarpSpecializedAdapterINS1I_15DefaultEpilogueISK_SL_SL_NS1H_6thread17LinearCombinationISK_Li1EffLNS1M_9ScaleType4KindE0ELNS_15FloatRoundStyleE2ESK_EENS1_15EpilogueDefaultEEEEEvvEEEEvNT_6ParamsE)
        .other          _ZN7cutlass13device_kernelINS_4gemm6kernel13GemmUniversalIN4cute5tupleIJiiiiEEENS1_10collective13CollectiveMmaINS1_37MainloopSm90TmaGmmaWarpSpecializedFP8ILi37ENS5_IJNS4_1CILi1EEENSA_ILi4EEESB_EEENS1_35KernelTmaWarpSpecializedCooperativeEEENS5_IJNSA_ILi128EEENSA_ILi64EEENSA_ILi32EEEEEENS_12float_e5m2_tENS5_IJlSB_lEEESK_SL_NS4_8TiledMMAINS4_8MMA_AtomIJNS4_4SM904GMMA30MMA_64x64x32_F32E5M2E5M2_SS_TNILNSP_7ScaleInE1ELSR_1EEEEEENS4_6LayoutINS5_IJNSA_ILi2EEESB_SB_EEENS5_IJSB_NSA_ILi0EEESX_EEEEENS5_IJNS4_10UnderscoreES10_S10_EEEEENS4_23SM90_TMA_LOAD_MULTICASTENS4_14ComposedLayoutINS4_7SwizzleILi1ELi4ELi3EEENS4_18smem_ptr_flag_bitsILi8EEENSU_INS5_IJNSA_ILi8EEESI_EEENS5_IJSI_SB_EEEEEEEvNS4_8identityENS4_13SM90_TMA_LOADES1D_vS1E_EENS_8epilogue10collective6detail29Sm90TmaWarpSpecializedAdapterINS1I_15DefaultEpilogueISK_SL_SL_NS1H_6thread17LinearCombinationISK_Li1EffLNS1M_9ScaleType4KindE0ELNS_15FloatRoundStyleE2ESK_EENS1_15EpilogueDefaultEEEEEvvEEEEvNT_6ParamsE,@"STO_CUDA_ENTRY STV_DEFAULT"
_ZN7cutlass13device_kernelINS_4gemm6kernel13GemmUniversalIN4cute5tupleIJiiiiEEENS1_10collective13CollectiveMmaINS1_37MainloopSm90TmaGmmaWarpSpecializedFP8ILi37ENS5_IJNS4_1CILi1EEENSA_ILi4EEESB_EEENS1_35KernelTmaWarpSpecializedCooperativeEEENS5_IJNSA_ILi128EEENSA_ILi64EEENSA_ILi32EEEEEENS_12float_e5m2_tENS5_IJlSB_lEEESK_SL_NS4_8TiledMMAINS4_8MMA_AtomIJNS4_4SM904GMMA30MMA_64x64x32_F32E5M2E5M2_SS_TNILNSP_7ScaleInE1ELSR_1EEEEEENS4_6LayoutINS5_IJNSA_ILi2EEESB_SB_EEENS5_IJSB_NSA_ILi0EEESX_EEEEENS5_IJNS4_10UnderscoreES10_S10_EEEEENS4_23SM90_TMA_LOAD_MULTICASTENS4_14ComposedLayoutINS4_7SwizzleILi1ELi4ELi3EEENS4_18smem_ptr_flag_bitsILi8EEENSU_INS5_IJNSA_ILi8EEESI_EEENS5_IJSI_SB_EEEEEEEvNS4_8identityENS4_13SM90_TMA_LOADES1D_vS1E_EENS_8epilogue10collective6detail29Sm90TmaWarpSpecializedAdapterINS1I_15DefaultEpilogueISK_SL_SL_NS1H_6thread17LinearCombinationISK_Li1EffLNS1M_9ScaleType4KindE0ELNS_15FloatRoundStyleE2ESK_EENS1_15EpilogueDefaultEEEEEvvEEEEvNT_6ParamsE:
[----:B------:R-:W-:Y:S01]  /*0000*/  LDC R1, c[0x0][0x28] ;  /* 0x00000a00ff017b82 */ /* 0x000fe20000000800 */
[----:B------:R-:W0:Y:S01]  /*0010*/  S2R R0, SR_TID.X ;  /* 0x0000000000007919 */ /* 0x000e220000002100 */
[----:B------:R-:W-:Y:S01]  /*0020*/  ELECT P0, URZ, PT ;  /* 0x00000000003f782f */ /* 0x000fe20003800000 */
[----:B------:R-:W-:Y:S01]  /*0030*/  BSSY B0, `(.L_x_0) ;  /* 0x000000f000007945 */ /* 0x000fe20003800000 */
[--C-:B0-----:R-:W-:Y:S02]  /*0040*/  SHF.R.U32.HI R2, RZ, 0x5, R0.reuse ;  /* 0x00000005ff027819 */ /* 0x101fe40000011600 */
[----:B------:R-:W-:-:S03]  /*0050*/  SHF.R.U32.HI R4, RZ, 0x7, R0 ;  /* 0x00000007ff047819 */ /* 0x000fc60000011600 */
[----:B------:R-:W0:Y:S04]  /*0060*/  SHFL.IDX PT, R3, R2, RZ, 0x1f ;  /* 0x00001fff02037589 */ /* 0x000e2800000e0000 */
[----:B------:R-:W1:Y:S01]  /*0070*/  SHFL.IDX PT, R4, R4, RZ, 0x1f ;  /* 0x00001fff04047589 */ /* 0x000e6200000e0000 */
[----:B0-----:R-:W-:-:S13]  /*0080*/  ISETP.NE.OR P0, PT, R3, RZ, !P0 ;  /* 0x000000ff0300720c */ /* 0x001fda0004705670 */
[----:B-1----:R-:W-:Y:S05]  /*0090*/  @P0 BRA `(.L_x_1) ;  /* 0x0000000000200947 */ /* 0x002fea0003800000 */
[----:B------:R-:W-:Y:S02]  /*00a0*/  ULDC.64 UR4, c[0x0][0x198] ;  /* 0x0000660000047ab9 */ /* 0x000fe40000000a00 */
[----:B------:R-:W-:Y:S02]  /*00b0*/  UIADD3 UR6, UP0, UR4, 0xf0, URZ ;  /* 0x000000f004067890 */ /* 0x000fe4000ff1e03f */
[----:B------:R-:W-:Y:S02]  /*00c0*/  UIADD3 UR4, UP1, UR4, 0x1f0, URZ ;  /* 0x000001f004047890 */ /* 0x000fe4000ff3e03f */
[----:B------:R-:W-:Y:S02]  /*00d0*/  UIADD3.X UR7, URZ, UR5, URZ, UP0, !UPT ;  /* 0x000000053f077290 */ /* 0x000fe400087fe43f */
[----:B------:R-:W-:-:S07]  /*00e0*/  UIADD3.X UR5, URZ, UR5, URZ, UP1, !UPT ;  /* 0x000000053f057290 */ /* 0x000fce0008ffe43f */
[----:B------:R0:W-:Y:S02]  /*00f0*/  UTMACCTL.PF [UR6] ;  /* 0x00000000060079b9 */ /* 0x0001e40008040000 */
[----:B------:R0:W-:Y:S02]  /*0100*/  UTMACCTL.PF [UR4] ;  /* 0x00000000040079b9 */ /* 0x0001e40008040000 */
[----:B0-----:R-:W-:Y:S01]  /*0110*/  NOP ;  /* 0x0000000000007918 */ /* 0x001fe20000000000 */
.L_x_1:
[----:B------:R-:W-:Y:S05]  /*0120*/  BSYNC B0 ;  /* 0x0000000000007941 */ /* 0x000fea0003800000 */
.L_x_0:
[----:B------:R-:W0:Y:S02]  /*0130*/  SHFL.IDX PT, R5, R2, RZ, 0x1f ;  /* 0x00001fff02057589 */ /* 0x000e2400000e0000 */
[----:B0-----:R-:W-:-:S13]  /*0140*/  ISETP.NE.AND P0, PT, R5, RZ, PT ;  /* 0x000000ff0500720c */ /* 0x001fda0003f05270 */
[----:B------:R-:W-:Y:S05]  /*0150*/  @P0 BRA `(.L_x_2) ;  /* 0x00000004006c0947 */ /* 0x000fea0003800000 */
[----:B------:R-:W-:Y:S01]  /*0160*/  ELECT P0, URZ, PT ;  /* 0x00000000003f782f */ /* 0x000fe20003800000 */
[----:B------:R-:W-:-:S12]  /*0170*/  BSSY B0, `(.L_x_2) ;  /* 0x0000059000007945 */ /* 0x000fd80003800000 */
[----:B------:R-:W-:Y:S05]  /*0180*/  @!P0 BRA `(.L_x_3) ;  /* 0x00000004005c8947 */ /* 0x000fea0003800000 */
[----:B------:R-:W0:Y:S01]  /*0190*/  S2UR UR8, SR_CgaCtaId ;  /* 0x00000000000879c3 */ /* 0x000e220000008800 */
[----:B------:R-:W-:Y:S01]  /*01a0*/  UMOV UR4, 0x400 ;  /* 0x0000040000047882 */ /* 0x000fe20000000000 */
[----:B------:R-:W-:Y:S01]  /*01b0*/  UMOV UR5, 0x1 ;  /* 0x0000000100057882 */ /* 0x000fe20000000000 */
[----:B------:R-:W-:Y:S02]  /*01c0*/  UMOV UR6, 0x8 ;  /* 0x0000000800067882 */ /* 0x000fe40000000000 */
[----:B------:R-:W-:-:S04]  /*01d0*/  UIADD3 UR6, -UR6, 0x100000, URZ ;  /* 0x0010000006067890 */ /* 0x000fc8000fffe13f */
[----:B------:R-:W-:Y:S02]  /*01e0*/  USHF.L.U32 UR7, UR6, 0xb, URZ ;  /* 0x0000000b06077899 */ /* 0x000fe4000800063f */
[----:B------:R-:W-:Y:S02]  /*01f0*/  USHF.L.U32 UR6, UR6, 0x1, URZ ;  /* 0x0000000106067899 */ /* 0x000fe4000800063f */
[----:B0-----:R-:W-:Y:S02]  /*0200*/  ULEA UR8, UR8, UR4, 0x18 ;  /* 0x0000000408087291 */ /* 0x001fe4000f8ec03f */
[----:B------:R-:W-:-:S04]  /*0210*/  UIADD3 UR4, -UR5, 0x100000, URZ ;  /* 0x0010000005047890 */ /* 0x000fc8000fffe13f */
[----:B------:R-:W-:Y:S02]  /*0220*/  USHF.L.U32 UR5, UR4, 0xb, URZ ;  /* 0x0000000b04057899 */ /* 0x000fe4000800063f */
[----:B------:R-:W-:Y:S01]  /*0230*/  USHF.L.U32 UR4, UR4, 0x1, URZ ;  /* 0x0000000104047899 */ /* 0x000fe2000800063f */
[----:B------:R-:W0:Y:S11]  /*0240*/  FENCE.VIEW.ASYNC.S ;  /* 0x00000000000073c6 */ /* 0x000e360000000000 */
[----:B0-----:R0:W1:Y:S01]  /*0250*/  SYNCS.EXCH.64 URZ, [UR8], UR4 ;  /* 0x00000004083f75b2 */ /* 0x0010620008000100 */
[----:B------:R0:W2:Y:S01]  /*0260*/  SYNCS.EXCH.64 URZ, [UR8+0x128], UR6 ;  /* 0x00012806083f75b2 */ /* 0x0000a20008000100 */
[----:B------:R0:W3:Y:S01]  /*0270*/  SYNCS.EXCH.64 URZ, [UR8+0x8], UR4 ;  /* 0x00000804083f75b2 */ /* 0x0000e20008000100 */
[----:B------:R0:W4:Y:S01]  /*0280*/  SYNCS.EXCH.64 URZ, [UR8+0x130], UR6 ;  /* 0x00013006083f75b2 */ /* 0x0001220008000100 */
[----:B------:R0:W0:Y:S01]  /*0290*/  SYNCS.EXCH.64 URZ, [UR8+0x10], UR4 ;  /* 0x00001004083f75b2 */ /* 0x0000220008000100 */
        /* <DEDUP_REMOVED lines=69> */
[----:B-1234-:R-:W-:Y:S01]  /*06f0*/  NOP ;  /* 0x0000000000007918 */ /* 0x01efe20000000000 */
.L_x_3:
[----:B0-----:R-:W-:Y:S05]  /*0700*/  BSYNC B0 ;  /* 0x0000000000007941 */ /* 0x001fea0003800000 */
.L_x_2:
[----:B------:R-:W0:Y:S01]  /*0710*/  SHFL.IDX PT, R2, R2, RZ, 0x1f ;  /* 0x00001fff02027589 */ /* 0x000e2200000e0000 */
[----:B------:R-:W-:Y:S01]  /*0720*/  SHF.R.S32.HI R7, RZ, 0x1f, R0 ;  /* 0x0000001fff077819 */ /* 0x000fe20000011400 */
[----:B------:R-:W1:Y:S01]  /*0730*/  S2UR UR8, SR_CTAID.X ;  /* 0x00000000000879c3 */ /* 0x000e620000002500 */
[----:B------:R-:W-:Y:S01]  /*0740*/  ELECT P0, URZ, PT ;  /* 0x00000000003f782f */ /* 0x000fe20003800000 */
[----:B------:R-:W2:Y:S01]  /*0750*/  S2R R8, SR_CTAID.Y ;  /* 0x0000000000087919 */ /* 0x000ea20000002600 */
[----:B------:R-:W-:Y:S01]  /*0760*/  LEA.HI R7, R7, R0, RZ, 0x7 ;  /* 0x0000000007077211 */ /* 0x000fe200078f38ff */
[----:B------:R-:W-:Y:S01]  /*0770*/  ULDC UR4, c[0x0][0x154] ;  /* 0x0000550000047ab9 */ /* 0x000fe20000000800 */
[----:B------:R-:W-:Y:S01]  /*0780*/  NOP ;  /* 0x0000000000007918 */ /* 0x000fe20000000000 */
[----:B------:R-:W-:Y:S01]  /*0790*/  NOP ;  /* 0x0000000000007918 */ /* 0x000fe20000000000 */
[----:B------:R-:W-:Y:S01]  /*07a0*/  LOP3.LUT R7, R7, 0xffffff80, RZ, 0xc0, !PT ;  /* 0xffffff8007077812 */ /* 0x000fe200078ec0ff */
[----:B------:R-:W3:Y:S04]  /*07b0*/  LDC R14, c[0x0][0x140] ;  /* 0x00005000ff0e7b82 */ /* 0x000ee80000000800 */
[----:B------:R-:W-:-:S04]  /*07c0*/  IMAD.IADD R7, R0, 0x1, -R7 ;  /* 0x0000000100077824 */ /* 0x000fc800078e0a07 */
[----:B------:R-:W4:Y:S01]  /*07d0*/  LDC R19, c[0x0][0x148] ;  /* 0x00005200ff137b82 */ /* 0x000f220000000800 */
[----:B------:R-:W-:Y:S02]  /*07e0*/  SHF.R.S32.HI R6, RZ, 0x1f, R7 ;  /* 0x0000001fff067819 */ /* 0x000fe40000011407 */
[----:B------:R-:W-:Y:S02]  /*07f0*/  LOP3.LUT P2, RZ, R7, 0x7, RZ, 0xc0, !PT ;  /* 0x0000000707ff7812 */ /* 0x000fe4000784c0ff */
[----:B------:R-:W-:Y:S02]  /*0800*/  LEA.HI R6, R6, R7, RZ, 0x3 ;  /* 0x0000000706067211 */ /* 0x000fe400078f18ff */
[----:B0-----:R-:W-:Y:S01]  /*0810*/  ISETP.NE.OR P0, PT, R2, RZ, !P0 ;  /* 0x000000ff0200720c */ /* 0x001fe20004705670 */
[----:B------:R-:W0:Y:S01]  /*0820*/  LDC R12, c[0x0][0x144] ;  /* 0x00005100ff0c7b82 */ /* 0x000e220000000800 */
[--C-:B------:R-:W-:Y:S02]  /*0830*/  SHF.R.S32.HI R2, RZ, 0x3, R6.reuse ;  /* 0x00000003ff027819 */ /* 0x100fe40000011406 */
[----:B------:R-:W-:-:S02]  /*0840*/  SHF.R.S32.HI R11, RZ, 0x1f, R6 ;  /* 0x0000001fff0b7819 */ /* 0x000fc40000011406 */
[----:B------:R-:W-:Y:S02]  /*0850*/  SHF.R.S32.HI R6, RZ, 0x1f, R5 ;  /* 0x0000001fff067819 */ /* 0x000fe40000011405 */
[----:B------:R-:W-:Y:S02]  /*0860*/  LEA.HI R11, R11, R2, RZ, 0x2 ;  /* 0x000000020b0b7211 */ /* 0x000fe400078f10ff */
[----:B------:R-:W-:Y:S02]  /*0870*/  LEA.HI R6, R6, R5, RZ, 0x2 ;  /* 0x0000000506067211 */ /* 0x000fe400078f10ff */
[----:B--2---:R-:W-:Y:S01]  /*0880*/  I2FP.F32.U32 R10, R8 ;  /* 0x00000008000a7245 */ /* 0x004fe20000201000 */
[----:B------:R-:W-:Y:S01]  /*0890*/  VOTEU.ALL UP0, P0 ;  /* 0x00000000003f7886 */ /* 0x000fe20000000000 */
[----:B------:R-:W-:Y:S01]  /*08a0*/  LOP3.LUT R6, R6, 0x3ffffffc, RZ, 0xc0, !PT ;  /* 0x3ffffffc06067812 */ /* 0x000fe200078ec0ff */
[----:B------:R-:W-:Y:S01]  /*08b0*/  VOTEU.ALL UP1, P0 ;  /* 0x00000000003f7886 */ /* 0x000fe20000020000 */
[----:B------:R-:W-:Y:S01]  /*08c0*/  LOP3.LUT R11, R11, 0xfffffffc, RZ, 0xc0, !PT ;  /* 0xfffffffc0b0b7812 */ /* 0x000fe200078ec0ff */
[----:B------:R-:W-:Y:S01]  /*08d0*/  FMUL R13, R10, UR4 ;  /* 0x000000040a0d7c20 */ /* 0x000fe20008400000 */
[----:B------:R-:W2:Y:S01]  /*08e0*/  @!UP0 S2UR UR7, SR_CgaCtaId ;  /* 0x00000000000789c3 */ /* 0x000ea20000008800 */
[----:B------:R-:W-:Y:S01]  /*08f0*/  IMAD.IADD R6, R5, 0x1, -R6 ;  /* 0x0000000105067824 */ /* 0x000fe200078e0a06 */
[----:B-1----:R-:W-:Y:S01]  /*0900*/  I2FP.F32.U32 R5, UR8 ;  /* 0x0000000800057c45 */ /* 0x002fe20008201000 */
[----:B------:R-:W-:Y:S01]  /*0910*/  ULDC UR4, c[0x0][0x150] ;  /* 0x0000540000047ab9 */ /* 0x000fe20000000800 */
[----:B------:R-:W-:Y:S01]  /*0920*/  IMAD.IADD R11, R2, 0x1, -R11 ;  /* 0x00000001020b7824 */ /* 0x000fe200078e0a0b */
[----:B------:R-:W-:Y:S01]  /*0930*/  SHF.R.S32.HI R2, RZ, 0x1f, R3 ;  /* 0x0000001fff027819 */ /* 0x000fe20000011403 */
[----:B------:R-:W1:Y:S01]  /*0940*/  F2I.U32.TRUNC.NTZ R13, R13 ;  /* 0x0000000d000d7305 */ /* 0x000e62000020f000 */
[----:B------:R-:W-:Y:S01]  /*0950*/  FMUL R10, R5, UR4 ;  /* 0x00000004050a7c20 */ /* 0x000fe20008400000 */
[----:B------:R-:W-:Y:S01]  /*0960*/  IMAD R6, R6, 0x4, R11 ;  /* 0x0000000406067824 */ /* 0x000fe200078e020b */
[----:B------:R-:W-:Y:S01]  /*0970*/  LEA.HI R2, R2, R3, RZ, 0x2 ;  /* 0x0000000302027211 */ /* 0x000fe200078f10ff */
[----:B------:R-:W-:Y:S01]  /*0980*/  UMOV UR4, 0x20 ;  /* 0x0000002000047882 */ /* 0x000fe20000000000 */
[----:B------:R-:W-:Y:S01]  /*0990*/  @!UP0 UMOV UR6, 0x400 ;  /* 0x0000040000068882 */ /* 0x000fe20000000000 */
[----:B------:R-:W-:Y:S01]  /*09a0*/  IMAD.SHL.U32 R5, R6, 0x4, RZ ;  /* 0x0000000406057824 */ /* 0x000fe200078e00ff */
[----:B------:R-:W-:Y:S01]  /*09b0*/  LOP3.LUT R2, R2, 0xfffffffc, RZ, 0xc0, !PT ;  /* 0xfffffffc02027812 */ /* 0x000fe200078ec0ff */
[----:B------:R-:W5:Y:S01]  /*09c0*/  F2I.U32.TRUNC.NTZ R10, R10 ;  /* 0x0000000a000a7305 */ /* 0x000f62000020f000 */
[----:B------:R-:W-:-:S04]  /*09d0*/  @!UP0 UIADD3 UR4, -UR4, 0x100000, URZ ;  /* 0x0010000004048890 */ /* 0x000fc8000fffe13f */
[----:B------:R-:W-:Y:S02]  /*09e0*/  @!UP0 USHF.L.U32 UR5, UR4, 0xb, URZ ;  /* 0x0000000b04058899 */ /* 0x000fe4000800063f */
[----:B------:R-:W-:Y:S01]  /*09f0*/  @!UP0 USHF.L.U32 UR4, UR4, 0x1, URZ ;  /* 0x0000000104048899 */ /* 0x000fe2000800063f */
[----:B---3--:R-:W-:Y:S01]  /*0a00*/  ISETP.EQ.U32.AND P3, PT, R14, 0x1, PT ;  /* 0x000000010e00780c */ /* 0x008fe20003f62070 */
[----:B------:R-:W-:Y:S01]  /*0a10*/  VIADD R14, R4, 0xffffffff ;  /* 0xffffffff040e7836 */ /* 0x000fe20000000000 */
[----:B------:R-:W-:Y:S01]  /*0a20*/  LOP3.LUT R6, R6, 0xc, R5, 0x78, !PT ;  /* 0x0000000c06067812 */ /* 0x000fe200078e7805 */
[----:B------:R-:W-:Y:S02]  /*0a30*/  IMAD.IADD R3, R3, 0x1, -R2 ;  /* 0x0000000103037824 */ /* 0x000fe400078e0a02 */
[----:B-1----:R-:W-:Y:S01]  /*0a40*/  IMAD.MOV R20, RZ, RZ, -R13 ;  /* 0x000000ffff147224 */ /* 0x002fe200078e0a0d */
[----:B------:R-:W-:Y:S01]  /*0a50*/  ISETP.GE.U32.AND P5, PT, R14, 0x2, PT ;  /* 0x000000020e00780c */ /* 0x000fe20003fa6070 */
[----:B--2---:R-:W-:Y:S01]  /*0a60*/  @!UP0 ULEA UR6, UR7, UR6, 0x18 ;  /* 0x0000000607068291 */ /* 0x004fe2000f8ec03f */
[----:B------:R-:W-:Y:S01]  /*0a70*/  ISETP.NE.AND P1, PT, R3, 0x3, PT ;  /* 0x000000030300780c */ /* 0x000fe20003f25270 */
[----:B----4-:R-:W-:Y:S01]  /*0a80*/  IMAD R5, R19, R20, R8 ;  /* 0x0000001413057224 */ /* 0x010fe200078e0208 */
[----:B------:R-:W-:Y:S01]  /*0a90*/  VOTEU.ALL UP0, P0 ;  /* 0x00000000003f7886 */ /* 0x000fe20000000000 */
[----:B------:R-:W-:Y:S01]  /*0aa0*/  ISETP.LT.U32.AND P0, PT, R6, 0x4, !P2 ;  /* 0x000000040600780c */ /* 0x000fe20005701070 */
[----:B-----5:R-:W-:Y:S01]  /*0ab0*/  IMAD.MOV R7, RZ, RZ, -R10 ;  /* 0x000000ffff077224 */ /* 0x020fe200078e0a0a */
[----:B------:R-:W-:-:S02]  /*0ac0*/  ISETP.EQ.OR P1, PT, R3, RZ, !P1 ;  /* 0x000000ff0300720c */ /* 0x000fc40004f22670 */
[----:B------:R-:W-:Y:S01]  /*0ad0*/  ISETP.NE.AND P4, PT, R5, R6, PT ;  /* 0x000000060500720c */ /* 0x000fe20003f85270 */
[----:B0-----:R-:W-:Y:S01]  /*0ae0*/  IMAD R7, R12, R7, UR8 ;  /* 0x000000080c077e24 */ /* 0x001fe2000f8e0207 */
[C---:B------:R-:W-:Y:S01]  /*0af0*/  ISETP.EQ.AND P1, PT, R4.reuse, RZ, P1 ;  /* 0x000000ff0400720c */ /* 0x040fe20000f22270 */
[----:B------:R-:W0:Y:S02]  /*0b00*/  FENCE.VIEW.ASYNC.S ;  /* 0x00000000000073c6 */ /* 0x000e240000000000 */
[----:B0-----:R0:W1:Y:S01]  /*0b10*/  @!UP0 SYNCS.EXCH.64 URZ, [UR6+0x260], UR4 ;  /* 0x00026004063f85b2 */ /* 0x0010620008000100 */
[----:B------:R-:W-:Y:S02]  /*0b20*/  ISETP.NE.AND P2, PT, R4, RZ, PT ;  /* 0x000000ff0400720c */ /* 0x000fe40003f45270 */
[----:B------:R-:W-:Y:S02]  /*0b30*/  ISETP.EQ.OR P4, PT, R7, RZ, !P4 ;  /* 0x000000ff0700720c */ /* 0x000fe40006782670 */
[----:B------:R-:W-:-:S02]  /*0b40*/  SEL R2, RZ, 0x1, !P1 ;  /* 0x00000001ff027807 */ /* 0x000fc40004800000 */
[----:B------:R-:W-:Y:S02]  /*0b50*/  PLOP3.LUT P0, PT, P0, P4, PT, 0x80, 0x0 ;  /* 0x000000000000781c */ /* 0x000fe40000709070 */
[----:B------:R-:W-:Y:S01]  /*0b60*/  SEL R2, R2, 0x2, P5 ;  /* 0x0000000202027807 */ /* 0x000fe20002800000 */
[----:B------:R0:W2:Y:S01]  /*0b70*/  @!UP1 SYNCS.EXCH.64 URZ, [UR6+0x268], UR4 ;  /* 0x00026804063f95b2 */ /* 0x0000a20008000100 */
[----:B------:R-:W-:Y:S01]  /*0b80*/  NOP ;  /* 0x0000000000007918 */ /* 0x000fe20000000000 */
[----:B------:R-:W-:Y:S08]  /*0b90*/  @!P3 BRA `(.L_x_4) ;  /* 0x000000000008b947 */ /* 0x000ff00003800000 */
[----:B-12---:R-:W-:Y:S01]  /*0ba0*/  UCGABAR_ARV ;  /* 0x00000000000079c7 */ /* 0x006fe20008000000 */
[----:B------:R-:W-:Y:S05]  /*0bb0*/  BRA `(.L_x_5) ;  /* 0x0000000000047947 */ /* 0x000fea0003800000 */
.L_x_4:
[----:B-12---:R-:W-:Y:S01]  /*0bc0*/  NOP ;  /* 0x0000000000007918 */ /* 0x006fe20000000000 */
.L_x_5:
[----:B------:R-:W1:Y:S01]  /*0bd0*/  LDC R4, c[0x0][0x65c] ;  /* 0x00019700ff047b82 */ /* 0x000e620000000800 */
[----:B------:R-:W-:Y:S01]  /*0be0*/  IMAD.MOV.U32 R5, RZ, RZ, RZ ;  /* 0x000000ffff057224 */ /* 0x000fe200078e00ff */
[----:B-1----:R-:W-:Y:S01]  /*0bf0*/  ISETP.NE.AND P4, PT, R4, 0x1, PT ;  /* 0x000000010400780c */ /* 0x002fe20003f85270 */
[----:B------:R-:W-:-:S12]  /*0c00*/  IMAD.U32 R4, RZ, RZ, UR8 ;  /* 0x00000008ff047e24 */ /* 0x000fd8000f8e00ff */
[----:B------:R-:W1:Y:S01]  /*0c10*/  @P4 LDC R13, c[0x0][0x10] ;  /* 0x00000400ff0d4b82 */ /* 0x000e620000000800 */
[----:B------:R-:W-:Y:S02]  /*0c20*/  @P4 IMAD.MOV.U32 R9, RZ, RZ, RZ ;  /* 0x000000ffff094224 */ /* 0x000fe400078e00ff */
[----:B------:R-:W-:-:S05]  /*0c30*/  @P4 IMAD.MOV.U32 R15, RZ, RZ, RZ ;  /* 0x000000ffff0f4224 */ /* 0x000fca00078e00ff */
[----:B------:R-:W2:Y:S01]  /*0c40*/  @!P4 LDC R11, c[0x0][0xc] ;  /* 0x00000300ff0bcb82 */ /* 0x000ea20000000800 */
[----:B-1----:R-:W-:-:S04]  /*0c50*/  @P4 IMAD.WIDE.U32 R12, R13, UR8, R8 ;  /* 0x000000080d0c4c25 */ /* 0x002fc8000f8e0008 */
[----:B--2---:R-:W-:-:S04]  /*0c60*/  @!P4 IMAD.WIDE.U32 R10, R8, R11, R4 ;  /* 0x0000000b080ac225 */ /* 0x004fc800078e0004 */
[----:B------:R-:W-:Y:S02]  /*0c70*/  @P4 IMAD.MOV.U32 R4, RZ, RZ, R12 ;  /* 0x000000ffff044224 */ /* 0x000fe400078e000c */
[----:B------:R-:W-:Y:S02]  /*0c80*/  @P4 IMAD.IADD R5, R13, 0x1, R15 ;  /* 0x000000010d054824 */ /* 0x000fe400078e020f */
[----:B------:R-:W-:Y:S02]  /*0c90*/  @!P4 IMAD.MOV.U32 R4, RZ, RZ, R10 ;  /* 0x000000ffff04c224 */ /* 0x000fe400078e000a */
[----:B------:R-:W-:Y:S01]  /*0ca0*/  @!P4 IMAD.MOV.U32 R5, RZ, RZ, R11 ;  /* 0x000000ffff05c224 */ /* 0x000fe200078e000b */
[----:B------:R-:W-:Y:S06]  /*0cb0*/  @!P3 BRA `(.L_x_6) ;  /* 0x00000000000cb947 */ /* 0x000fec0003800000 */
[----:B------:R-:W-:Y:S01]  /*0cc0*/  UCGABAR_WAIT ;  /* 0x0000000000007dc7 */ /* 0x000fe20008000000 */
[----:B------:R-:W-:Y:S01]  /*0cd0*/  CCTL.IVALL ;  /* 0x00000000ff00798f */ /* 0x000fe20002000000 */
[----:B------:R-:W-:Y:S05]  /*0ce0*/  BRA `(.L_x_7) ;  /* 0x0000000000047947 */ /* 0x000fea0003800000 */
.L_x_6:
[----:B------:R-:W-:Y:S06]  /*0cf0*/  BAR.SYNC.DEFER_BLOCKING 0x0 ;  /* 0x0000000000007b1d */ /* 0x000fec0000010000 */
.L_x_7:
[----:B------:R-:W-:Y:S05]  /*0d00*/  @!P2 BRA `(.L_x_8) ;  /* 0x0000004800cca947 */ /* 0x000fea0003800000 */
[----:B------:R-:W-:-:S13]  /*0d10*/  ISETP.GT.U32.AND P1, PT, R14, 0x1, PT ;  /* 0x000000010e00780c */ /* 0x000fda0003f24070 */
[----:B0-----:R-:W-:Y:S05]  /*0d20*/  @P1 EXIT ;  /* 0x000000000000194d */ /* 0x001fea0003800000 */
[----:B------:R-:W-:Y:S01]  /*0d30*/  ULDC.64 UR4, c[0x0][0x650] ;  /* 0x0001940000047ab9 */ /* 0x000fe20000000a00 */
[----:B------:R-:W-:Y:S01]  /*0d40*/  PRMT R10, RZ, 0x7610, R10 ;  /* 0x00007610ff0a7816 */ /* 0x000fe2000000000a */
[----:B------:R-:W-:Y:S01]  /*0d50*/  IMAD.MOV.U32 R11, RZ, RZ, -0x1 ;  /* 0xffffffffff0b7424 */ /* 0x000fe200078e00ff */
[----:B------:R-:W-:Y:S01]  /*0d60*/  ISETP.GE.U32.AND P1, PT, R4, UR4, PT ;  /* 0x0000000404007c0c */ /* 0x000fe2000bf26070 */
[----:B------:R-:W-:Y:S02]  /*0d70*/  IMAD.MOV.U32 R12, RZ, RZ, -0x1 ;  /* 0xffffffffff0c7424 */ /* 0x000fe400078e00ff */
[----:B------:R-:W-:Y:S01]  /*0d80*/  IMAD.MOV.U32 R71, RZ, RZ, -0x1 ;  /* 0xffffffffff477424 */ /* 0x000fe200078e00ff */
[----:B------:R-:W-:-:S13]  /*0d90*/  ISETP.GE.U32.AND.EX P1, PT, R5, UR5, PT, P1 ;  /* 0x0000000505007c0c */ /* 0x000fda000bf26110 */
[----:B------:R-:W-:Y:S05]  /*0da0*/  @P1 BRA `(.L_x_9) ;  /* 0x0000000400241947 */ /* 0x000fea0003800000 */
[----:B------:R-:W0:Y:S01]  /*0db0*/  LDC.64 R22, c[0x0][0x628] ;  /* 0x00018a00ff167b82 */ /* 0x000e220000000a00 */
[----:B------:R-:W-:Y:S02]  /*0dc0*/  IMAD.MOV.U32 R10, RZ, RZ, R4 ;  /* 0x000000ffff0a7224 */ /* 0x000fe400078e0004 */
[----:B------:R-:W-:-:S05]  /*0dd0*/  IMAD.MOV.U32 R11, RZ, RZ, R5 ;  /* 0x000000ffff0b7224 */ /* 0x000fca00078e0005 */
[----:B------:R-:W1:Y:S08]  /*0de0*/  LDC R16, c[0x0][0x630] ;  /* 0x00018c00ff107b82 */ /* 0x000e700000000800 */
[----:B------:R-:W2:Y:S01]  /*0df0*/  LDC.64 R24, c[0x0][0x620] ;  /* 0x00018800ff187b82 */ /* 0x000ea20000000a00 */
[----:B0-----:R-:W-:-:S04]  /*0e00*/  ISETP.NE.U32.AND P1, PT, R22, RZ, PT ;  /* 0x000000ff1600720c */ /* 0x001fc80003f25070 */
[----:B------:R-:W-:-:S13]  /*0e10*/  ISETP.NE.AND.EX P1, PT, R23, RZ, PT, P1 ;  /* 0x000000ff1700720c */ /* 0x000fda0003f25310 */
[----:B-12---:R-:W-:Y:S05]  /*0e20*/  @!P1 BRA `(.L_x_10) ;  /* 0x0000000000289947 */ /* 0x006fea0003800000 */
[----:B------:R-:W0:Y:S02]  /*0e30*/  LDC R3, c[0x0][0x634] ;  /* 0x00018d00ff037b82 */ /* 0x000e240000000800 */
[----:B0-----:R-:W-:-:S05]  /*0e40*/  IADD3 R3, P1, R4, R3, RZ ;  /* 0x0000000304037210 */ /* 0x001fca0007f3e0ff */
[----:B------:R-:W-:-:S04]  /*0e50*/  IMAD.X R17, RZ, RZ, R5, P1 ;  /* 0x000000ffff117224 */ /* 0x000fc800008e0605 */
[----:B------:R-:W-:-:S04]  /*0e60*/  IMAD.WIDE.U32 R10, R17, R22, RZ ;  /* 0x00000016110a7225 */ /* 0x000fc800078e00ff */
[----:B------:R-:W-:-:S04]  /*0e70*/  IMAD.WIDE.U32 R12, P1, R3, R23, R10 ;  /* 0x00000017030c7225 */ /* 0x000fc8000782000a */
[----:B------:R-:W-:-:S04]  /*0e80*/  IMAD.WIDE.U32 R10, R3, R22, RZ ;  /* 0x00000016030a7225 */ /* 0x000fc800078e00ff */
[----:B------:R-:W-:Y:S01]  /*0e90*/  IMAD.X R15, RZ, RZ, RZ, P1 ;  /* 0x000000ffff0f7224 */ /* 0x000fe200008e06ff */
[----:B------:R-:W-:Y:S01]  /*0ea0*/  IADD3 RZ, P1, R11, R12, RZ ;  /* 0x0000000c0bff7210 */ /* 0x000fe20007f3e0ff */
[----:B------:R-:W-:-:S04]  /*0eb0*/  IMAD.MOV.U32 R14, RZ, RZ, R13 ;  /* 0x000000ffff0e7224 */ /* 0x000fc800078e000d */
[----:B------:R-:W-:-:S08]  /*0ec0*/  IMAD.WIDE.U32.X R10, R17, R23, R14, P1 ;  /* 0x00000017110a7225 */ /* 0x000fd000008e040e */
.L_x_10:
[----:B------:R-:W0:Y:S01]  /*0ed0*/  LDC.64 R28, c[0x0][0x640] ;  /* 0x00019000ff1c7b82 */ /* 0x000e220000000a00 */
[--C-:B------:R-:W-:Y:S01]  /*0ee0*/  SHF.R.U64 R71, R10, R16, R11.reuse ;  /* 0x000000100a477219 */ /* 0x100fe2000000120b */
[----:B------:R-:W-:Y:S01]  /*0ef0*/  IMAD R20, R19, R20, R8 ;  /* 0x0000001413147224 */ /* 0x000fe200078e0208 */
[----:B------:R-:W-:Y:S01]  /*0f00*/  SHF.R.U32.HI R3, RZ, R16, R11 ;  /* 0x00000010ff037219 */ /* 0x000fe2000001160b */
[----:B------:R-:W-:Y:S01]  /*0f10*/  IMAD.MOV.U32 R19, RZ, RZ, 0x1 ;  /* 0x00000001ff137424 */ /* 0x000fe200078e00ff */
[----:B------:R-:W-:-:S03]  /*0f20*/  IADD3 R9, P1, RZ, -R71, RZ ;  /* 0x80000047ff097210 */ /* 0x000fc60007f3e0ff */
[----:B------:R-:W1:Y:S02]  /*0f30*/  LDC R14, c[0x0][0x618] ;  /* 0x00018600ff0e7b82 */ /* 0x000e640000000800 */
[----:B------:R-:W-:Y:S02]  /*0f40*/  IMAD.X R3, RZ, RZ, ~R3, P1 ;  /* 0x000000ffff037224 */ /* 0x000fe400008e0e03 */
[----:B------:R-:W-:-:S04]  /*0f50*/  IMAD.WIDE.U32 R10, R9, R24, R4 ;  /* 0x00000018090a7225 */ /* 0x000fc800078e0004 */
[----:B------:R-:W2:Y:S01]  /*0f60*/  LDC R18, c[0x0][0x608] ;  /* 0x00018200ff127b82 */ /* 0x000ea20000000800 */
[----:B------:R-:W-:Y:S02]  /*0f70*/  IMAD R12, R3, R24, RZ ;  /* 0x00000018030c7224 */ /* 0x000fe400078e02ff */
[----:B------:R-:W-:Y:S02]  /*0f80*/  IMAD.MOV.U32 R3, RZ, RZ, -0x1 ;  /* 0xffffffffff037424 */ /* 0x000fe400078e00ff */
[----:B------:R-:W-:-:S03]  /*0f90*/  IMAD R9, R9, R25, R12 ;  /* 0x0000001909097224 */ /* 0x000fc600078e020c */
[----:B------:R-:W3:Y:S01]  /*0fa0*/  LDC R26, c[0x0][0x658] ;  /* 0x00019600ff1a7b82 */ /* 0x000ee20000000800 */
[----:B------:R-:W-:Y:S01]  /*0fb0*/  IMAD.IADD R9, R11, 0x1, R9 ;  /* 0x000000010b097824 */ /* 0x000fe200078e0209 */
[----:B0-----:R-:W-:-:S04]  /*0fc0*/  ISETP.NE.U32.AND P1, PT, R28, RZ, PT ;  /* 0x000000ff1c00720c */ /* 0x001fc80003f25070 */
[----:B------:R-:W-:Y:S02]  /*0fd0*/  ISETP.NE.AND.EX P1, PT, R29, RZ, PT, P1 ;  /* 0x000000ff1d00720c */ /* 0x000fe40003f25310 */
[----:B------:R-:W0:Y:S01]  /*0fe0*/  LDC R22, c[0x0][0x600] ;  /* 0x00018000ff167b82 */ /* 0x000e220000000800 */
[-CC-:B-1----:R-:W-:Y:S02]  /*0ff0*/  SHF.R.U64 R16, R10, R14.reuse, R9.reuse ;  /* 0x0000000e0a107219 */ /* 0x182fe40000001209 */
[----:B------:R-:W-:-:S05]  /*1000*/  SHF.R.U32.HI R9, RZ, R14, R9 ;  /* 0x0000000eff097219 */ /* 0x000fca0000011609 */
[----:B------:R-:W1:Y:S01]  /*1010*/  LDC R17, c[0x0][0x648] ;  /* 0x00019200ff117b82 */ /* 0x000e620000000800 */
[-CC-:B--2---:R-:W-:Y:S02]  /*1020*/  SHF.R.U64 R25, R16, R18.reuse, R9.reuse ;  /* 0x0000001210197219 */ /* 0x184fe40000001209 */
[----:B------:R-:W-:-:S05]  /*1030*/  SHF.R.U32.HI R9, RZ, R18, R9 ;  /* 0x00000012ff097219 */ /* 0x000fca0000011609 */
[----:B------:R-:W2:Y:S01]  /*1040*/  LDC R21, c[0x0][0x638] ;  /* 0x00018e00ff157b82 */ /* 0x000ea20000000800 */
[-CC-:B---3--:R-:W-:Y:S02]  /*1050*/  SHF.R.U64 R18, R25, R26.reuse, R9.reuse ;  /* 0x0000001a19127219 */ /* 0x188fe40000001209 */
[-C--:B------:R-:W-:Y:S02]  /*1060*/  SHF.L.U32 R3, R3, R26.reuse, RZ ;  /* 0x0000001a03037219 */ /* 0x080fe400000006ff */
[----:B------:R-:W-:Y:S01]  /*1070*/  SHF.R.U32.HI R9, RZ, R26, R9 ;  /* 0x0000001aff097219 */ /* 0x000fe20000011609 */
[----:B------:R-:W-:Y:S01]  /*1080*/  IMAD.MOV.U32 R8, RZ, RZ, R18 ;  /* 0x000000ffff087224 */ /* 0x000fe200078e0012 */
[----:B------:R-:W-:Y:S01]  /*1090*/  LOP3.LUT R14, RZ, R3, RZ, 0x33, !PT ;  /* 0x00000003ff0e7212 */ /* 0x000fe200078e33ff */
[----:B------:R-:W3:Y:S01]  /*10a0*/  LDC R23, c[0x0][0x610] ;  /* 0x00018400ff177b82 */ /* 0x000ee20000000800 */
[----:B------:R-:W-:Y:S05]  /*10b0*/  @!P1 BRA `(.L_x_11) ;  /* 0x0000000000289947 */ /* 0x000fea0003800000 */
[----:B------:R-:W4:Y:S02]  /*10c0*/  LDC R3, c[0x0][0x64c] ;  /* 0x00019300ff037b82 */ /* 0x000f240000000800 */
[----:B----4-:R-:W-:-:S05]  /*10d0*/  IADD3 R3, P1, R18, R3, RZ ;  /* 0x0000000312037210 */ /* 0x010fca0007f3e0ff */
        /* <DEDUP_REMOVED lines=8> */
.L_x_11:
[----:B-1----:R-:W-:Y:S01]  /*1160*/  SHF.R.U64 R8, R8, R17, R9 ;  /* 0x0000001108087219 */ /* 0x002fe20000001209 */
[----:B0-----:R-:W-:Y:S01]  /*1170*/  VIADD R9, R22, 0xffffffff ;  /* 0xffffffff16097836 */ /* 0x001fe20000000000 */
[----:B------:R-:W-:Y:S02]  /*1180*/  SHF.L.U32 R3, R19, R26, RZ ;  /* 0x0000001a13037219 */ /* 0x000fe400000006ff */
[----:B------:R-:W-:Y:S01]  /*1190*/  LOP3.LUT R14, R25, R14, RZ, 0xc0, !PT ;  /* 0x0000000e190e7212 */ /* 0x000fe200078ec0ff */
[----:B------:R-:W-:Y:S01]  /*11a0*/  IMAD.MOV R10, RZ, RZ, -R8 ;  /* 0x000000ffff0a7224 */ /* 0x000fe200078e0a08 */
[----:B------:R-:W-:-:S03]  /*11b0*/  SEL R7, R7, R20, !P4 ;  /* 0x0000001407077207 */ /* 0x000fc60006000000 */
[----:B------:R-:W-:Y:S01]  /*11c0*/  IMAD R14, R3, R8, R14 ;  /* 0x00000008030e7224 */ /* 0x000fe200078e020e */
[----:B------:R-:W-:Y:S01]  /*11d0*/  LOP3.LUT R8, R16, R9, RZ, 0xc0, !PT ;  /* 0x0000000910087212 */ /* 0x000fe200078ec0ff */
[----:B--2---:R-:W-:Y:S02]  /*11e0*/  IMAD R3, R10, R21, R18 ;  /* 0x000000150a037224 */ /* 0x004fe400078e0212 */
[----:B---3--:R-:W-:Y:S02]  /*11f0*/  IMAD R7, R14, R23, R7 ;  /* 0x000000170e077224 */ /* 0x008fe400078e0207 */
[----:B------:R-:W-:Y:S02]  /*1200*/  IMAD R8, R3, R22, R8 ;  /* 0x0000001603087224 */ /* 0x000fe400078e0208 */
[----:B------:R-:W-:-:S03]  /*1210*/  IMAD.MOV.U32 R10, RZ, RZ, 0x1 ;  /* 0x00000001ff0a7424 */ /* 0x000fc600078e00ff */
[----:B------:R-:W-:Y:S02]  /*1220*/  SEL R12, R8, R7, !P4 ;  /* 0x00000007080c7207 */ /* 0x000fe40006000000 */
[----:B------:R-:W-:-:S07]  /*1230*/  SEL R11, R7, R8, !P4 ;  /* 0x00000008070b7207 */ /* 0x000fce0006000000 */
.L_x_9:
[----:B------:R-:W-:-:S08]  /*1240*/  NOP ;  /* 0x0000000000007918 */ /* 0x000fd00000000000 */
[----:B------:R-:W0:Y:S02]  /*1250*/  USETMAXREG.TRY_ALLOC.CTAPOOL UP0, 0xe8 ;  /* 0x000000e8000079c8 */ /* 0x000e240008000600 */
[----:B0-----:R-:W-:-:S13]  /*1260*/  PLOP3.LUT P1, PT, PT, PT, UP0, 0x80, 0x0 ;  /* 0x000000000000781c */ /* 0x001fda0003f2f008 */
[----:B------:R-:W-:Y:S05]  /*1270*/  @!P1 BRA `(.L_x_9) ;  /* 0xfffffffc00f09947 */ /* 0x000fea000383ffff */
[----:B------:R-:W-:Y:S01]  /*1280*/  ULDC.64 UR4, c[0x0][0x598] ;  /* 0x0001660000047ab9 */ /* 0x000fe20000000a00 */
[----:B------:R-:W-:Y:S01]  /*1290*/  ULDC.64 UR18, c[0x0][0x208] ;  /* 0x0000820000127ab9 */ /* 0x000fe20000000a00 */
[----:B------:R-:W-:-:S04]  /*12a0*/  ISETP.NE.U32.AND P1, PT, RZ, UR4, PT ;  /* 0x00000004ff007c0c */ /* 0x000fc8000bf25070 */
[----:B------:R-:W-:-:S13]  /*12b0*/  ISETP.NE.AND.EX P1, PT, RZ, UR5, PT, P1 ;  /* 0x00000005ff007c0c */ /* 0x000fda000bf25310 */
[----:B------:R-:W-:Y:S05]  /*12c0*/  @!P1 BRA `(.L_x_12) ;  /* 0x00000000001c9947 */ /* 0x000fea0003800000 */
[----:B------:R-:W0:Y:S02]  /*12d0*/  LDC.64 R8, c[0x0][0x598] ;  /* 0x00016600ff087b82 */ /* 0x000e240000000a00 */
[----:B0-----:R-:W2:Y:S02]  /*12e0*/  LDG.E.64 R8, desc[UR18][R8.64] ;  /* 0x0000001208087981 */ /* 0x001ea4000c1e1b00 */
[----:B--2---:R-:W-:-:S04]  /*12f0*/  ISETP.NE.U32.AND P1, PT, R8, RZ, PT ;  /* 0x000000ff0800720c */ /* 0x004fc80003f25070 */
[----:B------:R-:W-:-:S13]  /*1300*/  ISETP.NE.AND.EX P1, PT, R9, RZ, PT, P1 ;  /* 0x000000ff0900720c */ /* 0x000fda0003f25310 */
[----:B------:R-:W-:Y:S05]  /*1310*/  @!P1 BRA `(.L_x_12) ;  /* 0x0000000000089947 */ /* 0x000fea0003800000 */
[----:B------:R0:W5:Y:S01]  /*1320*/  LD.E R3, desc[UR18][R8.64] ;  /* 0x0000001208037980 */ /* 0x000162000c101900 */
[----:B------:R-:W-:Y:S05]  /*1330*/  BRA `(.L_x_13) ;  /* 0x0000000000207947 */ /* 0x000fea0003800000 */
.L_x_12:
[----:B------:R-:W-:Y:S02]  /*1340*/  ULDC.64 UR4, c[0x0][0x588] ;  /* 0x0001620000047ab9 */ /* 0x000fe40000000a00 */
[----:B------:R-:W-:-:S04]  /*1350*/  ISETP.NE.U32.AND P1, PT, RZ, UR4, PT ;  /* 0x00000004ff007c0c */ /* 0x000fc8000bf25070 */
[----:B------:R-:W-:-:S13]  /*1360*/  ISETP.NE.AND.EX P1, PT, RZ, UR5, PT, P1 ;  /* 0x00000005ff007c0c */ /* 0x000fda000bf25310 */
[----:B------:R-:W-:Y:S05]  /*1370*/  @!P1 BRA `(.L_x_14) ;  /* 0x00000000000c9947 */ /* 0x000fea0003800000 */
[----:B------:R-:W0:Y:S02]  /*1380*/  LDC.64 R8, c[0x0][0x588] ;  /* 0x00016200ff087b82 */ /* 0x000e240000000a00 */
[----:B0-----:R1:W5:Y:S01]  /*1390*/  LDG.E R3, desc[UR18][R8.64] ;  /* 0x0000001208037981 */ /* 0x001362000c1e1900 */
[----:B------:R-:W-:Y:S05]  /*13a0*/  BRA `(.L_x_13) ;  /* 0x0000000000047947 */ /* 0x000fea0003800000 */
.L_x_14:
[----:B------:R-:W2:Y:S02]  /*13b0*/  LDC R3, c[0x0][0x580] ;  /* 0x00016000ff037b82 */ /* 0x000ea40000000800 */
.L_x_13:
[----:B------:R-:W-:Y:S02]  /*13c0*/  ULDC.64 UR4, c[0x0][0x5a0] ;  /* 0x0001680000047ab9 */ /* 0x000fe40000000a00 */
[----:B------:R-:W-:-:S04]  /*13d0*/  ISETP.NE.U32.AND P1, PT, RZ, UR4, PT ;  /* 0x00000004ff007c0c */ /* 0x000fc8000bf25070 */
[----:B------:R-:W-:-:S13]  /*13e0*/  ISETP.NE.AND.EX P1, PT, RZ, UR5, PT, P1 ;  /* 0x00000005ff007c0c */ /* 0x000fda000bf25310 */
[----:B------:R-:W-:Y:S05]  /*13f0*/  @!P1 BRA `(.L_x_15) ;  /* 0x00000000001c9947 */ /* 0x000fea0003800000 */
[----:B01----:R-:W0:Y:S02]  /*1400*/  LDC.64 R8, c[0x0][0x5a0] ;  /* 0x00016800ff087b82 */ /* 0x003e240000000a00 */
[----:B0-----:R-:W3:Y:S02]  /*1410*/  LDG.E.64 R8, desc[UR18][R8.64] ;  /* 0x0000001208087981 */ /* 0x001ee4000c1e1b00 */
[----:B---3--:R-:W-:-:S04]  /*1420*/  ISETP.NE.U32.AND P1, PT, R8, RZ, PT ;  /* 0x000000ff0800720c */ /* 0x008fc80003f25070 */
[----:B------:R-:W-:-:S13]  /*1430*/  ISETP.NE.AND.EX P1, PT, R9, RZ, PT, P1 ;  /* 0x000000ff0900720c */ /* 0x000fda0003f25310 */
[----:B------:R-:W-:Y:S05]  /*1440*/  @!P1 BRA `(.L_x_15) ;  /* 0x0000000000089947 */ /* 0x000fea0003800000 */
[----:B------:R0:W5:Y:S01]  /*1450*/  LD.E R7, desc[UR18][R8.64] ;  /* 0x0000001208077980 */ /* 0x000162000c101900 */
[----:B------:R-:W-:Y:S05]  /*1460*/  BRA `(.L_x_16) ;  /* 0x0000000000207947 */ /* 0x000fea0003800000 */
.L_x_15:
[----:B------:R-:W-:Y:S02]  /*1470*/  ULDC.64 UR4, c[0x0][0x590] ;  /* 0x0001640000047ab9 */ /* 0x000fe40000000a00 */
[----:B------:R-:W-:-:S04]  /*1480*/  ISETP.NE.U32.AND P1, PT, RZ, UR4, PT ;  /* 0x00000004ff007c0c */ /* 0x000fc8000bf25070 */
[----:B------:R-:W-:-:S13]  /*1490*/  ISETP.NE.AND.EX P1, PT, RZ, UR5, PT, P1 ;  /* 0x00000005ff007c0c */ /* 0x000fda000bf25310 */
[----:B------:R-:W-:Y:S05]  /*14a0*/  @!P1 BRA `(.L_x_17) ;  /* 0x00000000000c9947 */ /* 0x000fea0003800000 */
[----:B01----:R-:W0:Y:S02]  /*14b0*/  LDC.64 R8, c[0x0][0x590] ;  /* 0x00016400ff087b82 */ /* 0x003e240000000a00 */
[----:B0-----:R1:W5:Y:S01]  /*14c0*/  LDG.E R7, desc[UR18][R8.64] ;  /* 0x0000001208077981 */ /* 0x001362000c1e1900 */
[----:B------:R-:W-:Y:S05]  /*14d0*/  BRA `(.L_x_16) ;  /* 0x0000000000047947 */ /* 0x000fea0003800000 */
.L_x_17:
[----:B------:R-:W3:Y:S02]  /*14e0*/  LDC R7, c[0x0][0x584] ;  /* 0x00016100ff077b82 */ /* 0x000ee40000000800 */
.L_x_16:
[----:B------:R-:W-:-:S13]  /*14f0*/  LOP3.LUT P1, RZ, R10, 0xff, RZ, 0xc0, !PT ;  /* 0x000000ff0aff7812 */ /* 0x000fda000782c0ff */
[----:B------:R-:W-:Y:S05]  /*1500*/  @!P1 EXIT ;  /* 0x000000000000994d */ /* 0x000fea0003800000 */
[----:B------:R-:W-:Y:S01]  /*1510*/  ULDC UR4, c[0x0][0x28c] ;  /* 0x0000a30000047ab9 */ /* 0x000fe20000000800 */
[----:B------:R-:W-:Y:S01]  /*1520*/  LOP3.LUT R81, R2, 0x1, RZ, 0xfc, !PT ;  /* 0x0000000102517812 */ /* 0x000fe200078efcff */
[----:B------:R-:W-:-:S04]  /*1530*/  UIADD3 UR4, UR4, 0x1f, URZ ;  /* 0x0000001f04047890 */ /* 0x000fc8000fffe03f */
[----:B------:R-:W-:-:S04]  /*1540*/  USHF.R.S32.HI UR5, URZ, 0x1f, UR4 ;  /* 0x0000001f3f057899 */ /* 0x000fc80008011404 */
[----:B------:R-:W-:-:S03]  /*1550*/  ULEA.HI UR5, UR5, UR4, URZ, 0x5 ;  /* 0x0000000405057291 */ /* 0x000fc6000f8f283f */
[----:B------:R-:W-:Y:S01]  /*1560*/  UMOV UR4, URZ ;  /* 0x0000003f00047c82 */ /* 0x000fe20008000000 */
[----:B------:R-:W-:-:S03]  /*1570*/  USHF.R.S32.HI UR9, URZ, 0x5, UR5 ;  /* 0x000000053f097899 */ /* 0x000fc60008011405 */
[----:B------:R-:W-:-:S09]  /*1580*/  UMOV UR5, URZ ;  /* 0x0000003f00057c82 */ /* 0x000fd20008000000 */
.L_x_108:
[----:B01----:R-:W-:Y:S01]  /*1590*/  LOP3.LUT R8, R0, 0x80, RZ, 0xc0, !PT ;  /* 0x0000008000087812 */ /* 0x003fe200078ec0ff */
[----:B------:R-:W0:Y:S01]  /*15a0*/  S2UR UR13, SR_CgaCtaId ;  /* 0x00000000000d79c3 */ /* 0x000e220000008800 */
[----:B------:R-:W-:Y:S01]  /*15b0*/  UMOV UR12, 0x400 ;  /* 0x00000400000c7882 */ /* 0x000fe20000000000 */
[----:B------:R-:W-:Y:S01]  /*15c0*/  UMOV UR6, URZ ;  /* 0x0000003f00067c82 */ /* 0x000fe20008000000 */
[----:B------:R-:W-:Y:S01]  /*15d0*/  SHF.R.U32.HI R8, RZ, 0x7, R8 ;  /* 0x00000007ff087819 */ /* 0x000fe20000011608 */
[----:B------:R-:W-:Y:S01]  /*15e0*/  UMOV UR7, URZ ;  /* 0x0000003f00077c82 */ /* 0x000fe20008000000 */
[----:B------:R-:W-:Y:S01]  /*15f0*/  UMOV UR16, UR5 ;  /* 0x0000000500107c82 */ /* 0x000fe20008000000 */
[----:B------:R-:W-:Y:S02]  /*1600*/  CS2R R14, SRZ ;  /* 0x00000000000e7805 */ /* 0x000fe4000001ff00 */
[----:B------:R-:W-:Y:S01]  /*1610*/  CS2R R16, SRZ ;  /* 0x0000000000107805 */ /* 0x000fe2000001ff00 */
[----:B------:R-:W1:Y:S01]  /*1620*/  LDC R9, c[0x0][0x28c] ;  /* 0x0000a300ff097b82 */ /* 0x000e620000000800 */
[----:B----4-:R-:W4:Y:S01]  /*1630*/  SHFL.IDX PT, R8, R8, RZ, 0x1f ;  /* 0x00001fff08087589 */ /* 0x010f2200000e0000 */
[----:B------:R-:W-:-:S02]  /*1640*/  CS2R R18, SRZ ;  /* 0x0000000000127805 */ /* 0x000fc4000001ff00 */
[----:B------:R-:W-:Y:S02]  /*1650*/  CS2R R20, SRZ ;  /* 0x0000000000147805 */ /* 0x000fe4000001ff00 */
[----:B------:R-:W-:Y:S02]  /*1660*/  CS2R R56, SRZ ;  /* 0x0000000000387805 */ /* 0x000fe4000001ff00 */
[----:B------:R-:W-:Y:S02]  /*1670*/  CS2R R58, SRZ ;  /* 0x00000000003a7805 */ /* 0x000fe4000001ff00 */
[----:B------:R-:W-:Y:S02]  /*1680*/  CS2R R60, SRZ ;  /* 0x00000000003c7805 */ /* 0x000fe4000001ff00 */
[----:B------:R-:W-:Y:S02]  /*1690*/  CS2R R62, SRZ ;  /* 0x00000000003e7805 */ /* 0x000fe4000001ff00 */
[----:B------:R-:W-:-:S02]  /*16a0*/  CS2R R64, SRZ ;  /* 0x0000000000407805 */ /* 0x000fc4000001ff00 */
[----:B------:R-:W-:Y:S02]  /*16b0*/  CS2R R66, SRZ ;  /* 0x0000000000427805 */ /* 0x000fe4000001ff00 */
[----:B------:R-:W-:Y:S01]  /*16c0*/  CS2R R68, SRZ ;  /* 0x0000000000447805 */ /* 0x000fe2000001ff00 */
[----:B------:R-:W-:Y:S01]  /*16d0*/  IMAD.MOV.U32 R70, RZ, RZ, RZ ;  /* 0x000000ffff467224 */ /* 0x000fe200078e00ff */
[----:B------:R-:W-:Y:S02]  /*16e0*/  CS2R R72, SRZ ;  /* 0x0000000000487805 */ /* 0x000fe4000001ff00 */
[----:B------:R-:W-:Y:S02]  /*16f0*/  CS2R R74, SRZ ;  /* 0x00000000004a7805 */ /* 0x000fe4000001ff00 */
[----:B------:R-:W-:Y:S02]  /*1700*/  CS2R R76, SRZ ;  /* 0x00000000004c7805 */ /* 0x000fe4000001ff00 */
[----:B------:R-:W-:Y:S01]  /*1710*/  CS2R R78, SRZ ;  /* 0x00000000004e7805 */ /* 0x000fe2000001ff00 */
[----:B------:R-:W-:Y:S01]  /*1720*/  IMAD.MOV.U32 R80, RZ, RZ, RZ ;  /* 0x000000ffff507224 */ /* 0x000fe200078e00ff */
[----:B------:R-:W-:Y:S01]  /*1730*/  CS2R R24, SRZ ;  /* 0x0000000000187805 */ /* 0x000fe2000001ff00 */
[----:B--2---:R-:W-:Y:S01]  /*1740*/  IMAD.U32 R22, RZ, RZ, UR4 ;  /* 0x00000004ff167e24 */ /* 0x004fe2000f8e00ff */
[----:B------:R-:W-:-:S02]  /*1750*/  CS2R R26, SRZ ;  /* 0x00000000001a7805 */ /* 0x000fc4000001ff00 */
[----:B------:R-:W-:Y:S02]  /*1760*/  CS2R R28, SRZ ;  /* 0x00000000001c7805 */ /* 0x000fe4000001ff00 */
[----:B------:R-:W-:Y:S02]  /*1770*/  CS2R R30, SRZ ;  /* 0x00000000001e7805 */ /* 0x000fe4000001ff00 */
[----:B------:R-:W-:Y:S02]  /*1780*/  CS2R R32, SRZ ;  /* 0x0000000000207805 */ /* 0x000fe4000001ff00 */
[----:B------:R-:W-:Y:S02]  /*1790*/  CS2R R34, SRZ ;  /* 0x0000000000227805 */ /* 0x000fe4000001ff00 */
[----:B-1----:R-:W-:Y:S02]  /*17a0*/  ISETP.GE.AND P1, PT, R9, 0x1, PT ;  /* 0x000000010900780c */ /* 0x002fe40003f26270 */
[----:B------:R-:W-:-:S02]  /*17b0*/  CS2R R36, SRZ ;  /* 0x0000000000247805 */ /* 0x000fc4000001ff00 */
[----:B----4-:R-:W-:Y:S02]  /*17c0*/  R2UR UR8, R8 ;  /* 0x00000000080872ca */ /* 0x010fe400000e0000 */
[----:B------:R-:W-:Y:S02]  /*17d0*/  CS2R R38, SRZ ;  /* 0x0000000000267805 */ /* 0x000fe4000001ff00 */
[----:B------:R-:W-:Y:S02]  /*17e0*/  CS2R R40, SRZ ;  /* 0x0000000000287805 */ /* 0x000fe4000001ff00 */
[----:B------:R-:W-:Y:S02]  /*17f0*/  CS2R R42, SRZ ;  /* 0x00000000002a7805 */ /* 0x000fe4000001ff00 */
[----:B------:R-:W-:Y:S02]  /*1800*/  CS2R R44, SRZ ;  /* 0x00000000002c7805 */ /* 0x000fe4000001ff00 */
[----:B------:R-:W-:-:S02]  /*1810*/  CS2R R46, SRZ ;  /* 0x00000000002e7805 */ /* 0x000fc4000001ff00 */
[----:B------:R-:W-:Y:S02]  /*1820*/  CS2R R48, SRZ ;  /* 0x0000000000307805 */ /* 0x000fe4000001ff00 */
[----:B------:R-:W-:Y:S02]  /*1830*/  CS2R R50, SRZ ;  /* 0x0000000000327805 */ /* 0x000fe4000001ff00 */
[----:B------:R-:W-:Y:S02]  /*1840*/  CS2R R52, SRZ ;  /* 0x0000000000347805 */ /* 0x000fe4000001ff00 */
[----:B------:R-:W-:Y:S01]  /*1850*/  CS2R R54, SRZ ;  /* 0x0000000000367805 */ /* 0x000fe2000001ff00 */
[----:B------:R-:W-:-:S04]  /*1860*/  ULEA.HI UR10, UR8, UR8, URZ, 0x1 ;  /* 0x00000008080a7291 */ /* 0x000fc8000f8f083f */
[----:B------:R-:W-:Y:S02]  /*1870*/  ULOP3.LUT UR11, UR10, 0x1ffffe, URZ, 0xc0, !UPT ;  /* 0x001ffffe0a0b7892 */ /* 0x000fe4000f8ec03f */
[----:B0-----:R-:W-:Y:S02]  /*1880*/  ULEA UR10, UR13, UR12, 0x18 ;  /* 0x0000000c0d0a7291 */ /* 0x001fe4000f8ec03f */
[----:B------:R-:W-:-:S03]  /*1890*/  UIADD3 UR11, UR8, -UR11, URZ ;  /* 0x8000000b080b7290 */ /* 0x000fc6000fffe03f */
[----:B------:R-:W-:Y:S01]  /*18a0*/  UMOV UR8, URZ ;  /* 0x0000003f00087c82 */ /* 0x000fe20008000000 */
[----:B------:R-:W-:-:S04]  /*18b0*/  ULEA UR11, UR11, UR10, 0xb ;  /* 0x0000000a0b0b7291 */ /* 0x000fc8000f8e583f */
[----:B------:R-:W-:-:S04]  /*18c0*/  UIADD3 UR11, UR11, 0x300, URZ ;  /* 0x000003000b0b7890 */ /* 0x000fc8000fffe03f */
[----:B------:R-:W-:-:S04]  /*18d0*/  USHF.R.U32.HI UR11, URZ, 0x4, UR11 ;  /* 0x000000043f0b7899 */ /* 0x000fc8000801160b */
[----:B------:R-:W-:Y:S01]  /*18e0*/  ULOP3.LUT UR11, UR11, 0x3fff, URZ, 0xc0, !UPT ;  /* 0x00003fff0b0b7892 */ /* 0x000fe2000f8ec03f */
[----:B------:R-:W-:Y:S11]  /*18f0*/  @!P1 BRA `(.L_x_18) ;  /* 0x00000004005c9947 */ /* 0x000ff60003800000 */
[----:B------:R-:W-:-:S13]  /*1900*/  ISETP.NE.AND P2, PT, R81, 0x3, PT ;  /* 0x000000035100780c */ /* 0x000fda0003f45270 */
[----:B------:R-:W-:Y:S05]  /*1910*/  @!P2 BRA `(.L_x_19) ;  /* 0x000000000004a947 */ /* 0x000fea0003800000 */
[----:B------:R-:W-:Y:S01]  /*1920*/  BPT.TRAP 0x1 ;  /* 0x000000040000795c */ /* 0x000fe20000300000 */
.L_x_19:
[----:B------:R-:W-:Y:S01]  /*1930*/  ULEA UR6, UR5, UR10, 0x3 ;  /* 0x0000000a05067291 */ /* 0x000fe2000f8e183f */
[----:B------:R-:W-:-:S05]  /*1940*/  IMAD.U32 R8, RZ, RZ, UR4 ;  /* 0x00000004ff087e24 */ /* 0x000fca000f8e00ff */
[----:B------:R-:W-:-:S04]  /*1950*/  SHF.L.U32 R8, R8, 0x1f, RZ ;  /* 0x0000001f08087819 */ /* 0x000fc800000006ff */
[----:B------:R0:W1:Y:S01]  /*1960*/  SYNCS.PHASECHK.TRANS64.TRYWAIT P1, [UR6], R8 ;  /* 0x00000008ff0075a7 */ /* 0x0000620008020146 */
[----:B------:R-:W-:Y:S05]  /*1970*/  @!P2 BRA `(.L_x_20) ;  /* 0x000000000004a947 */ /* 0x000fea0003800000 */
[----:B------:R-:W-:Y:S01]  /*1980*/  BPT.TRAP 0x1 ;  /* 0x000000040000795c */ /* 0x000fe20000300000 */
.L_x_20:
[----:B-1----:R-:W-:Y:S05]  /*1990*/  @P1 BRA `(.L_x_21) ;  /* 0x0000000000081947 */ /* 0x002fea0003800000 */
[----:B------:R-:W1:Y:S02]  /*19a0*/  SYNCS.PHASECHK.TRANS64.TRYWAIT P1, [UR6], R8 ;  /* 0x00000008ff0075a7 */ /* 0x000e640008020146 */
[----:B-1----:R-:W-:Y:S05]  /*19b0*/  @!P1 BRA `(.L_x_22) ;  /* 0x0000006400a89947 */ /* 0x002fea0003800000 */
.L_x_21:
[----:B------:R-:W-:Y:S01]  /*19c0*/  UIADD3 UR6, UR10, 0x25300, URZ ;  /* 0x000253000a067890 */ /* 0x000fe2000fffe03f */
[----:B------:R-:W-:Y:S01]  /*19d0*/  WARPGROUP.ARRIVE ;  /* 0x00000000000079c5 */ /* 0x000fe20000000000 */
[----:B------:R-:W-:Y:S01]  /*19e0*/  ULDC UR7, c[0x0][0x50c] ;  /* 0x0001430000077ab9 */ /* 0x000fe20000000800 */
[----:B------:R-:W-:Y:S01]  /*19f0*/  ULOP3.LUT UR12, UR11, 0x10000, URZ, 0xfc, !UPT ;  /* 0x000100000b0c7892 */ /* 0x000fe2000f8efc3f */
[----:B------:R-:W-:Y:S01]  /*1a00*/  CS2R R14, SRZ ;  /* 0x00000000000e7805 */ /* 0x000fe2000001ff00 */
[----:B------:R-:W-:Y:S01]  /*1a10*/  UISETP.NE.AND UP0, UPT, UR7, 0x1, UPT ;  /* 0x000000010700788c */ /* 0x000fe2000bf05270 */
[----:B------:R-:W-:Y:S01]  /*1a20*/  CS2R R16, SRZ ;  /* 0x0000000000107805 */ /* 0x000fe2000001ff00 */
[----:B------:R-:W-:Y:S01]  /*1a30*/  USHF.R.U32.HI UR6, URZ, 0x4, UR6 ;  /* 0x000000043f067899 */ /* 0x000fe20008011606 */
[----:B------:R-:W-:Y:S01]  /*1a40*/  CS2R R18, SRZ ;  /* 0x0000000000127805 */ /* 0x000fe2000001ff00 */
[----:B------:R-:W-:Y:S01]  /*1a50*/  USEL UR7, URZ, 0x1, UP0 ;  /* 0x000000013f077887 */ /* 0x000fe20008000000 */
[----:B------:R-:W-:Y:S01]  /*1a60*/  CS2R R20, SRZ ;  /* 0x0000000000147805 */ /* 0x000fe2000001ff00 */
[----:B------:R-:W-:Y:S01]  /*1a70*/  ULOP3.LUT UR6, UR6, 0x3fff, URZ, 0xc0, !UPT ;  /* 0x00003fff06067892 */ /* 0x000fe2000f8ec03f */
[----:B------:R-:W-:Y:S01]  /*1a80*/  CS2R R56, SRZ ;  /* 0x0000000000387805 */ /* 0x000fe2000001ff00 */
[----:B------:R-:W-:Y:S01]  /*1a90*/  ULEA UR12, UR5, UR12, 0x8 ;  /* 0x0000000c050c7291 */ /* 0x000fe2000f8e403f */
[----:B------:R-:W-:Y:S01]  /*1aa0*/  CS2R R58, SRZ ;  /* 0x00000000003a7805 */ /* 0x000fe2000001ff00 */
[----:B------:R-:W-:Y:S01]  /*1ab0*/  ULOP3.LUT UR6, UR6, 0x10000, URZ, 0xfc, !UPT ;  /* 0x0001000006067892 */ /* 0x000fe2000f8efc3f */
[----:B------:R-:W-:Y:S01]  /*1ac0*/  ISETP.NE.AND P1, PT, RZ, UR7, PT ;  /* 0x00000007ff007c0c */ /* 0x000fe2000bf25270 */
[----:B------:R-:W-:Y:S01]  /*1ad0*/  UMOV UR13, 0xc0000010 ;  /* 0xc0000010000d7882 */ /* 0x000fe20000000000 */
[----:B------:R-:W-:Y:S01]  /*1ae0*/  UMOV UR15, 0xc0000010 ;  /* 0xc0000010000f7882 */ /* 0x000fe20000000000 */
[----:B------:R-:W-:Y:S01]  /*1af0*/  ULEA UR14, UR5, UR6, 0x7 ;  /* 0x00000006050e7291 */ /* 0x000fe2000f8e383f */
[----:B------:R-:W-:-:S02]  /*1b00*/  CS2R R60, SRZ ;  /* 0x00000000003c7805 */ /* 0x000fc4000001ff00 */
[----:B------:R-:W-:Y:S01]  /*1b10*/  CS2R R62, SRZ ;  /* 0x00000000003e7805 */ /* 0x000fe2000001ff00 */
[----:B------:R-:W-:Y:S01]  /*1b20*/  UMOV UR6, 0x1 ;  /* 0x0000000100067882 */ /* 0x000fe20000000000 */
[----:B------:R-:W-:Y:S02]  /*1b30*/  CS2R R64, SRZ ;  /* 0x0000000000407805 */ /* 0x000fe4000001ff00 */
[----:B------:R-:W-:Y:S02]  /*1b40*/  CS2R R66, SRZ ;  /* 0x0000000000427805 */ /* 0x000fe4000001ff00 */
[----:B------:R-:W-:Y:S01]  /*1b50*/  CS2R R68, SRZ ;  /* 0x0000000000447805 */ /* 0x000fe2000001ff00 */
[----:B------:R-:W-:Y:S01]  /*1b60*/  IMAD.MOV.U32 R70, RZ, RZ, RZ ;  /* 0x000000ffff467224 */ /* 0x000fe200078e00ff */
[----:B------:R-:W-:Y:S01]  /*1b70*/  CS2R R72, SRZ ;  /* 0x0000000000487805 */ /* 0x000fe2000001ff00 */
[----:B------:R-:W-:Y:S01]  /*1b80*/  QGMMA.64x64x32.F32.E5M2.E5M2 R24, gdesc[UR12], RZ, !UPT, gsb0 ;  /* 0x00e000000c1879f3 */ /* 0x000fe2000c0038ff */
[----:B------:R-:W-:-:S02]  /*1b90*/  CS2R R74, SRZ ;  /* 0x00000000004a7805 */ /* 0x000fc4000001ff00 */
[----:B------:R-:W-:Y:S02]  /*1ba0*/  CS2R R76, SRZ ;  /* 0x00000000004c7805 */ /* 0x000fe4000001ff00 */
[----:B------:R-:W-:Y:S01]  /*1bb0*/  CS2R R78, SRZ ;  /* 0x00000000004e7805 */ /* 0x000fe2000001ff00 */
[----:B------:R-:W-:Y:S01]  /*1bc0*/  IMAD.MOV.U32 R80, RZ, RZ, RZ ;  /* 0x000000ffff507224 */ /* 0x000fe200078e00ff */
[----:B------:R-:W-:Y:S06]  /*1bd0*/  @!P1 BRA `(.L_x_23) ;  /* 0x0000000000889947 */ /* 0x000fec0003800000 */
[----:B------:R-:W-:Y:S02]  /*1be0*/  WARPGROUP.DEPBAR.LE gsb0, 0x0 ;  /* 0x00008000000079c5 */ /* 0x000fe40000010000 */
[----:B------:R-:W-:-:S01]  /*1bf0*/  FADD R79, RZ, R24 ;  /* 0x00000018ff4f7221 */ /* 0x000fc20000000000 */
[----:B------:R-:W-:Y:S01]  /*1c00*/  FADD R80, RZ, R25 ;  /* 0x00000019ff507221 */ /* 0x000fe20000000000 */
        /* <DEDUP_REMOVED lines=30> */
[----:B------:R-:W-:-:S06]  /*1df0*/  UMOV UR6, URZ ;  /* 0x0000003f00067c82 */ /* 0x000fcc0008000000 */
.L_x_23:
[----:B------:R-:W-:-:S04]  /*1e00*/  UIADD3 UR16, UR5, 0x1, URZ ;  /* 0x0000000105107890 */ /* 0x000fc8000fffe03f */
[----:B------:R-:W-:-:S04]  /*1e10*/  UISETP.NE.AND UP0, UPT, UR16, 0x25, UPT ;  /* 0x000000251000788c */ /* 0x000fc8000bf05270 */
[----:B------:R-:W-:Y:S02]  /*1e20*/  USEL UR8, URZ, 0x1, UP0 ;  /* 0x000000013f087887 */ /* 0x000fe40008000000 */
[----:B------:R-:W-:Y:S02]  /*1e30*/  USEL UR16, UR16, URZ, UP0 ;  /* 0x0000003f10107287 */ /* 0x000fe40008000000 */
[----:B------:R-:W-:-:S06]  /*1e40*/  ULOP3.LUT UR8, UR4, UR8, URZ, 0x3c, !UPT ;  /* 0x0000000804087292 */ /* 0x000fcc000f8e3c3f */
[----:B------:R-:W-:Y:S01]  /*1e50*/  IMAD.U32 R22, RZ, RZ, UR8 ;  /* 0x00000008ff167e24 */ /* 0x000fe2000f8e00ff */
[----:B------:R-:W-:-:S06]  /*1e60*/  UMOV UR8, 0x1 ;  /* 0x0000000100087882 */ /* 0x000fcc0000000000 */
.L_x_18:
[----:B------:R-:W-:-:S04]  /*1e70*/  UISETP.LT.AND UP0, UPT, UR9, 0x1, UPT ;  /* 0x000000010900788c */ /* 0x000fc8000bf01270 */
[----:B------:R-:W-:-:S04]  /*1e80*/  USEL UR12, UR9, 0x1, UP0 ;  /* 0x00000001090c7887 */ /* 0x000fc80008000000 */
[----:B------:R-:W-:-:S04]  /*1e90*/  UIADD3 UR12, UR9, -UR12, URZ ;  /* 0x8000000c090c7290 */ /* 0x000fc8000fffe03f */
[----:B------:R-:W-:-:S06]  /*1ea0*/  UISETP.GE.AND UP0, UPT, UR12, 0x1, UPT ;  /* 0x000000010c00788c */ /* 0x000fcc000bf06270 */
[----:B------:R-:W-:-:S13]  /*1eb0*/  PLOP3.LUT P1, PT, PT, PT, UP0, 0x80, 0x0 ;  /* 0x000000000000781c */ /* 0x000fda0003f2f008 */
[----:B------:R-:W-:Y:S05]  /*1ec0*/  @!P1 BRA `(.L_x_24) ;  /* 0x0000000400709947 */ /* 0x000fea0003800000 */
[----:B01----:R-:W-:Y:S01]  /*1ed0*/  IMAD.U32 R8, RZ, RZ, UR12 ;  /* 0x0000000cff087e24 */ /* 0x003fe2000f8e00ff */
[----:B------:R-:W-:Y:S01]  /*1ee0*/  ULDC UR17, c[0x0][0x50c] ;  /* 0x0001430000117ab9 */ /* 0x000fe20000000800 */
[----:B------:R-:W-:-:S07]  /*1ef0*/  IMAD.U32 R9, RZ, RZ, UR5 ;  /* 0x00000005ff097e24 */ /* 0x000fce000f8e00ff */
.L_x_32:
[----:B------:R-:W-:-:S13]  /*1f00*/  ISETP.NE.AND P2, PT, R81, 0x3, PT ;  /* 0x000000035100780c */ /* 0x000fda0003f45270 */
[----:B0-----:R-:W-:Y:S05]  /*1f10*/  @!P2 BRA `(.L_x_25) ;  /* 0x000000000004a947 */ /* 0x001fea0003800000 */
[----:B------:R-:W-:Y:S01]  /*1f20*/  BPT.TRAP 0x1 ;  /* 0x000000040000795c */ /* 0x000fe20000300000 */
.L_x_25:
[----:B------:R-:W0:Y:S01]  /*1f30*/  S2UR UR12, SR_CgaCtaId ;  /* 0x00000000000c79c3 */ /* 0x000e220000008800 */
[----:B------:R-:W-:Y:S01]  /*1f40*/  UMOV UR10, 0x400 ;  /* 0x00000400000a7882 */ /* 0x000fe20000000000 */
[----:B------:R-:W-:Y:S01]  /*1f50*/  SHF.L.U32 R10, R22, 0x1f, RZ ;  /* 0x0000001f160a7819 */ /* 0x000fe200000006ff */
[----:B0-----:R-:W-:-:S04]  /*1f60*/  ULEA UR10, UR12, UR10, 0x18 ;  /* 0x0000000a0c0a7291 */ /* 0x001fc8000f8ec03f */
[----:B------:R-:W-:-:S09]  /*1f70*/  ULEA UR12, UR16, UR10, 0x3 ;  /* 0x0000000a100c7291 */ /* 0x000fd2000f8e183f */
[----:B------:R0:W1:Y:S01]  /*1f80*/  SYNCS.PHASECHK.TRANS64.TRYWAIT P1, [UR12], R10 ;  /* 0x0000000aff0075a7 */ /* 0x000062000802014c */
[----:B------:R-:W-:Y:S05]  /*1f90*/  @!P2 BRA `(.L_x_26) ;  /* 0x000000000004a947 */ /* 0x000fea0003800000 */
[----:B------:R-:W-:Y:S01]  /*1fa0*/  BPT.TRAP 0x1 ;  /* 0x000000040000795c */ /* 0x000fe20000300000 */
.L_x_26:
[----:B-1----:R-:W-:Y:S05]  /*1fb0*/  @P1 BRA `(.L_x_27) ;  /* 0x0000000000081947 */ /* 0x002fea0003800000 */
[----:B------:R-:W1:Y:S02]  /*1fc0*/  SYNCS.PHASECHK.TRANS64.TRYWAIT P1, [UR12], R10 ;  /* 0x0000000aff0075a7 */ /* 0x000e64000802014c */
[----:B-1----:R-:W-:Y:S05]  /*1fd0*/  @!P1 BRA `(.L_x_28) ;  /* 0x0000006000389947 */ /* 0x002fea0003800000 */
.L_x_27:
[----:B------:R-:W-:Y:S01]  /*1fe0*/  UIADD3 UR12, UR10, 0x25300, URZ ;  /* 0x000253000a0c7890 */ /* 0x000fe2000fffe03f */
[----:B------:R-:W-:Y:S01]  /*1ff0*/  WARPGROUP.ARRIVE ;  /* 0x00000000000079c5 */ /* 0x000fe20000000000 */
[----:B------:R-:W-:Y:S02]  /*2000*/  UISETP.NE.AND UP0, UPT, UR7, URZ, UPT ;  /* 0x0000003f0700728c */ /* 0x000fe4000bf05270 */
[----:B------:R-:W-:Y:S02]  /*2010*/  USHF.R.U32.HI UR12, URZ, 0x4, UR12 ;  /* 0x000000043f0c7899 */ /* 0x000fe4000801160c */
[----:B------:R-:W-:Y:S02]  /*2020*/  USEL UR8, UR8, URZ, !UP0 ;  /* 0x0000003f08087287 */ /* 0x000fe4000c000000 */
[----:B------:R-:W-:Y:S02]  /*2030*/  ULOP3.LUT UR7, UR12, 0x3fff, URZ, 0xc0, !UPT ;  /* 0x00003fff0c077892 */ /* 0x000fe4000f8ec03f */
[----:B------:R-:W-:-:S02]  /*2040*/  ULOP3.LUT UR12, UR11, 0x10000, URZ, 0xfc, !UPT ;  /* 0x000100000b0c7892 */ /* 0x000fc4000f8efc3f */
[----:B------:R-:W-:Y:S02]  /*2050*/  ULOP3.LUT UR7, UR7, 0x10000, URZ, 0xfc, !UPT ;  /* 0x0001000007077892 */ /* 0x000fe4000f8efc3f */
[----:B------:R-:W-:Y:S02]  /*2060*/  UISETP.NE.U32.AND UP0, UPT, UR8, URZ, UPT ;  /* 0x0000003f0800728c */ /* 0x000fe4000bf05070 */
[----:B------:R-:W-:Y:S02]  /*2070*/  ULEA UR12, UR16, UR12, 0x8 ;  /* 0x0000000c100c7291 */ /* 0x000fe4000f8e403f */
[----:B------:R-:W-:Y:S01]  /*2080*/  ULEA UR14, UR16, UR7, 0x7 ;  /* 0x00000007100e7291 */ /* 0x000fe2000f8e383f */
[----:B------:R-:W-:Y:S01]  /*2090*/  UMOV UR13, 0xc0000010 ;  /* 0xc0000010000d7882 */ /* 0x000fe20000000000 */
[----:B------:R-:W-:Y:S01]  /*20a0*/  UMOV UR15, 0xc0000010 ;  /* 0xc0000010000f7882 */ /* 0x000fe20000000000 */
[----:B------:R-:W-:-:S06]  /*20b0*/  UIADD3 UR6, UR6, 0x1, URZ ;  /* 0x0000000106067890 */ /* 0x000fcc000fffe03f */
[----:B------:R-:W-:Y:S01]  /*20c0*/  QGMMA.64x64x32.F32.E5M2.E5M2 R24, gdesc[UR12], R24, UP0, gsb0 ;  /* 0x00e000000c1879f3 */ /* 0x000fe2000b803818 */
[----:B------:R-:W-:-:S04]  /*20d0*/  UISETP.NE.AND UP0, UPT, UR6, UR17, UPT ;  /* 0x000000110600728c */ /* 0x000fc8000bf05270 */
[----:B------:R-:W-:-:S06]  /*20e0*/  USEL UR7, URZ, 0x1, UP0 ;  /* 0x000000013f077887 */ /* 0x000fcc0008000000 */
[----:B------:R-:W-:Y:S01]  /*20f0*/  ISETP.NE.AND P1, PT, RZ, UR7, PT ;  /* 0x00000007ff007c0c */ /* 0x000fe2000bf25270 */
[----:B------:R-:W-:-:S12]  /*2100*/  WARPGROUP.DEPBAR.LE gsb0, 0x1 ;  /* 0x00008000000079c5 */ /* 0x000fd80000010100 */
[----:B------:R-:W-:Y:S05]  /*2110*/  @!P1 BRA `(.L_x_29) ;  /* 0x0000000000889947 */ /* 0x000fea0003800000 */
[----:B------:R-:W-:Y:S02]  /*2120*/  WARPGROUP.DEPBAR.LE gsb0, 0x0 ;  /* 0x00008000000079c5 */ /* 0x000fe40000010000 */
[----:B------:R-:W-:-:S01]  /*2130*/  FADD R79, R24, R79 ;  /* 0x0000004f184f7221 */ /* 0x000fc20000000000 */
[----:B------:R-:W-:Y:S01]  /*2140*/  FADD R80, R25, R80 ;  /* 0x0000005019507221 */ /* 0x000fe20000000000 */
        /* <DEDUP_REMOVED lines=30> */
[----:B------:R-:W-:-:S06]  /*2330*/  UMOV UR6, URZ ;  /* 0x0000003f00067c82 */ /* 0x000fcc0008000000 */
.L_x_29:
[----:B------:R-:W-:Y:S05]  /*2340*/  @!P2 BRA `(.L_x_30) ;  /* 0x000000000004a947 */ /* 0x000fea0003800000 */
[----:B------:R-:W-:Y:S01]  /*2350*/  BPT.TRAP 0x1 ;  /* 0x000000040000795c */ /* 0x000fe20000300000 */
.L_x_30:
[----:B01----:R-:W-:Y:S02]  /*2360*/  @P0 LEA R10, R9, UR10, 0x3 ;  /* 0x0000000a090a0c11 */ /* 0x003fe4000f8e18ff */
[----:B------:R-:W-:-:S03]  /*2370*/  ISETP.GT.U32.AND P1, PT, R2, 0x1, PT ;  /* 0x000000010200780c */ /* 0x000fc60003f24070 */
[----:B------:R-:W-:-:S05]  /*2380*/  @P0 VIADD R13, R10, 0x128 ;  /* 0x000001280a0d0836 */ /* 0x000fca0000000000 */
[----:B------:R-:W-:-:S04]  /*2390*/  @P0 PRMT R13, R6, 0x654, R13 ;  /* 0x00000654060d0816 */ /* 0x000fc8000000000d */
[----:B------:R0:W-:Y:S01]  /*23a0*/  @P0 SYNCS.ARRIVE.TRANS64.RED.A1T0 RZ, [R13+URZ], RZ ;  /* 0x000000ff0dff09a7 */ /* 0x0001e2000810043f */
[----:B------:R-:W-:Y:S05]  /*23b0*/  @P1 BRA `(.L_x_31) ;  /* 0x0000000000041947 */ /* 0x000fea0003800000 */
[----:B------:R-:W-:Y:S01]  /*23c0*/  BPT.TRAP 0x1 ;  /* 0x000000040000795c */ /* 0x000fe20000300000 */
.L_x_31:
[----:B------:R-:W-:Y:S01]  /*23d0*/  UIADD3 UR16, UR16, 0x1, URZ ;  /* 0x0000000110107890 */ /* 0x000fe2000fffe03f */
[C---:B------:R-:W-:Y:S01]  /*23e0*/  ISETP.GT.AND P2, PT, R8.reuse, 0x1, PT ;  /* 0x000000010800780c */ /* 0x040fe20003f44270 */
[----:B------:R-:W-:Y:S02]  /*23f0*/  VIADD R9, R9, 0x1 ;  /* 0x0000000109097836 */ /* 0x000fe40000000000 */
[----:B------:R-:W-:Y:S01]  /*2400*/  UISETP.NE.AND UP0, UPT, UR16, 0x25, UPT ;  /* 0x000000251000788c */ /* 0x000fe2000bf05270 */
[----:B------:R-:W-:Y:S02]  /*2410*/  VIADD R8, R8, 0xffffffff ;  /* 0xffffffff08087836 */ /* 0x000fe40000000000 */
[C---:B------:R-:W-:Y:S01]  /*2420*/  ISETP.NE.AND P1, PT, R9.reuse, 0x25, PT ;  /* 0x000000250900780c */ /* 0x040fe20003f25270 */
[----:B------:R-:W-:Y:S02]  /*2430*/  USEL UR8, URZ, 0x1, UP0 ;  /* 0x000000013f087887 */ /* 0x000fe40008000000 */
[----:B------:R-:W-:Y:S01]  /*2440*/  USEL UR16, UR16, URZ, UP0 ;  /* 0x0000003f10107287 */ /* 0x000fe20008000000 */
[----:B------:R-:W-:-:S03]  /*2450*/  SEL R9, R9, RZ, P1 ;  /* 0x000000ff09097207 */ /* 0x000fc60000800000 */
[----:B------:R-:W-:Y:S01]  /*2460*/  LOP3.LUT R22, R22, UR8, RZ, 0x3c, !PT ;  /* 0x0000000816167c12 */ /* 0x000fe2000f8e3cff */
[----:B------:R-:W-:Y:S01]  /*2470*/  UMOV UR8, 0x1 ;  /* 0x0000000100087882 */ /* 0x000fe20000000000 */
[----:B------:R-:W-:Y:S06]  /*2480*/  @P2 BRA `(.L_x_32) ;  /* 0xfffffff8009c2947 */ /* 0x000fec000383ffff */
.L_x_24:
[----:B------:R-:W-:Y:S01]  /*2490*/  UISETP.NE.AND UP0, UPT, UR6, URZ, UPT ;  /* 0x0000003f0600728c */ /* 0x000fe2000bf05270 */
[----:B01----:R-:W0:Y:S03]  /*24a0*/  LDC R8, c[0x0][0x28c] ;  /* 0x0000a300ff087b82 */ /* 0x003e260000000800 */
[----:B------:R-:W-:-:S06]  /*24b0*/  USEL UR6, URZ, 0x1, !UP0 ;  /* 0x000000013f067887 */ /* 0x000fcc000c000000 */
[----:B------:R-:W-:Y:S02]  /*24c0*/  ISETP.NE.AND P1, PT, RZ, UR6, PT ;  /* 0x00000006ff007c0c */ /* 0x000fe4000bf25270 */
[----:B0-----:R-:W-:-:S11]  /*24d0*/  ISETP.GE.AND P2, PT, R8, 0x1, PT ;  /* 0x000000010800780c */ /* 0x001fd60003f46270 */
[----:B------:R-:W-:Y:S05]  /*24e0*/  @!P1 BRA `(.L_x_33) ;  /* 0x0000000000849947 */ /* 0x000fea0003800000 */
[----:B------:R-:W-:Y:S02]  /*24f0*/  WARPGROUP.DEPBAR.LE gsb0, 0x0 ;  /* 0x00008000000079c5 */ /* 0x000fe40000010000 */
[----:B------:R-:W-:Y:S01]  /*2500*/  FADD R79, R24, R79 ;  /* 0x0000004f184f7221 */ /* 0x000fe20000000000 */
        /* <DEDUP_REMOVED lines=30> */
[----:B------:R-:W-:-:S07]  /*26f0*/  FADD R14, R14, R55 ;  /* 0x000000370e0e7221 */ /* 0x000fce0000000000 */
.L_x_33:
[----:B------:R-:W-:Y:S02]  /*2700*/  WARPGROUP.DEPBAR.LE gsb0, 0x0 ;  /* 0x00008000000079c5 */ /* 0x000fe40000010000 */
[----:B------:R-:W-:Y:S05]  /*2710*/  @!P2 BRA `(.L_x_34) ;  /* 0x000000000058a947 */ /* 0x000fea0003800000 */
[----:B------:R-:W-:-:S13]  /*2720*/  ISETP.NE.AND P1, PT, R81, 0x3, PT ;  /* 0x000000035100780c */ /* 0x000fda0003f25270 */
[----:B------:R-:W-:Y:S05]  /*2730*/  @!P1 BRA `(.L_x_35) ;  /* 0x0000000000049947 */ /* 0x000fea0003800000 */
[----:B------:R-:W-:Y:S01]  /*2740*/  BPT.TRAP 0x1 ;  /* 0x000000040000795c */ /* 0x000fe20000300000 */
.L_x_35:
[----:B------:R-:W-:Y:S01]  /*2750*/  BSSY B0, `(.L_x_36) ;  /* 0x0000010000007945 */ /* 0x000fe20003800000 */
[----:B------:R-:W-:-:S03]  /*2760*/  ISETP.GT.U32.AND P1, PT, R2, 0x1, PT ;  /* 0x000000010200780c */ /* 0x000fc60003f24070 */
[----:B------:R-:W-:Y:S10]  /*2770*/  @!P0 BRA `(.L_x_37) ;  /* 0x0000000000348947 */ /* 0x000ff40003800000 */
[----:B------:R-:W-:-:S04]  /*2780*/  UISETP.LT.AND UP0, UPT, UR9, 0x1, UPT ;  /* 0x000000010900788c */ /* 0x000fc8000bf01270 */
[----:B------:R-:W-:-:S04]  /*2790*/  USEL UR8, UR9, 0x1, UP0 ;  /* 0x0000000109087887 */ /* 0x000fc80008000000 */
[----:B------:R-:W-:-:S04]  /*27a0*/  UIADD3 UR8, UR5, UR9, -UR8 ;  /* 0x0000000905087290 */ /* 0x000fc8000fffe808 */
[----:B------:R-:W-:-:S04]  /*27b0*/  UIMAD.WIDE.U32 UR6, UR8, -0x45306eb3, URZ ;  /* 0xbacf914d080678a5 */ /* 0x000fc8000f8e003f */
[----:B------:R-:W-:-:S04]  /*27c0*/  UIADD3 UR6, UR8, -UR7, URZ ;  /* 0x8000000708067290 */ /* 0x000fc8000fffe03f */
[----:B------:R-:W-:-:S04]  /*27d0*/  ULEA.HI UR6, UR6, UR7, URZ, 0x1f ;  /* 0x0000000706067291 */ /* 0x000fc8000f8ff83f */
[----:B------:R-:W-:-:S04]  /*27e0*/  USHF.R.U32.HI UR6, URZ, 0x5, UR6 ;  /* 0x000000053f067899 */ /* 0x000fc80008011606 */
[----:B------:R-:W-:-:S04]  /*27f0*/  UIMAD UR6, UR6, -0x25, UR8 ;  /* 0xffffffdb060678a4 */ /* 0x000fc8000f8e0208 */
[----:B------:R-:W-:-:S04]  /*2800*/  ULEA UR6, UR6, UR10, 0x3 ;  /* 0x0000000a06067291 */ /* 0x000fc8000f8e183f */
[----:B------:R-:W-:-:S06]  /*2810*/  UIADD3 UR6, UR6, 0x128, URZ ;  /* 0x0000012806067890 */ /* 0x000fcc000fffe03f */
[----:B------:R-:W-:-:S05]  /*2820*/  IMAD.U32 R9, RZ, RZ, UR6 ;  /* 0x00000006ff097e24 */ /* 0x000fca000f8e00ff */
[----:B------:R-:W-:-:S04]  /*2830*/  PRMT R8, R6, 0x654, R9 ;  /* 0x0000065406087816 */ /* 0x000fc80000000009 */
[----:B------:R0:W-:Y:S03]  /*2840*/  SYNCS.ARRIVE.TRANS64.RED.A1T0 RZ, [R8+URZ], RZ ;  /* 0x000000ff08ff79a7 */ /* 0x0001e6000810043f */
.L_x_37:
[----:B------:R-:W-:Y:S05]  /*2850*/  BSYNC B0 ;  /* 0x0000000000007941 */ /* 0x000fea0003800000 */
.L_x_36:
[----:B------:R-:W-:Y:S05]  /*2860*/  @P1 BRA `(.L_x_34) ;  /* 0x0000000000041947 */ /* 0x000fea0003800000 */
[----:B------:R-:W-:Y:S01]  /*2870*/  BPT.TRAP 0x1 ;  /* 0x000000040000795c */ /* 0x000fe20000300000 */
.L_x_34:
[----:B------:R-:W1:Y:S01]  /*2880*/  LDC R22, c[0x0][0x288] ;  /* 0x0000a200ff167b82 */ /* 0x000e620000000800 */
[--C-:B0-----:R-:W-:Y:S01]  /*2890*/  SHF.R.U32.HI R8, RZ, 0x2, R0.reuse ;  /* 0x00000002ff087819 */ /* 0x101fe20000011600 */
[----:B------:R-:W-:Y:S01]  /*28a0*/  IMAD.SHL.U32 R27, R12, 0x40, RZ ;  /* 0x000000400c1b7824 */ /* 0x000fe200078e00ff */
[C---:B------:R-:W-:Y:S01]  /*28b0*/  LOP3.LUT R10, R0.reuse, 0x60, RZ, 0xc0, !PT ;  /* 0x00000060000a7812 */ /* 0x040fe200078ec0ff */
[----:B------:R-:W-:Y:S01]  /*28c0*/  UIADD3 UR8, UR9, UR5, URZ ;  /* 0x0000000509087290 */ /* 0x000fe2000fffe03f */
[----:B------:R-:W-:Y:S01]  /*28d0*/  SHF.R.U32.HI R13, RZ, 0x7, R0 ;  /* 0x00000007ff0d7819 */ /* 0x000fe20000011600 */
[----:B------:R-:W-:Y:S01]  /*28e0*/  IMAD.SHL.U32 R12, R0, 0x2, RZ ;  /* 0x00000002000c7824 */ /* 0x000fe200078e00ff */
[----:B------:R-:W-:Y:S01]  /*28f0*/  LOP3.LUT R9, R8, 0x7, RZ, 0xc0, !PT ;  /* 0x0000000708097812 */ /* 0x000fe200078ec0ff */
[----:B------:R-:W-:Y:S01]  /*2900*/  UISETP.GT.U32.AND UP0, UPT, UR8, 0x24, UPT ;  /* 0x000000240800788c */ /* 0x000fe2000bf04070 */
[----:B------:R-:W-:Y:S01]  /*2910*/  SHF.R.U32.HI R10, RZ, 0x1, R10 ;  /* 0x00000001ff0a7819 */ /* 0x000fe2000001160a */
[----:B------:R-:W-:Y:S01]  /*2920*/  UIMAD.WIDE.U32 UR6, UR8, -0x45306eb3, URZ ;  /* 0xbacf914d080678a5 */ /* 0x000fe2000f8e003f */
[----:B------:R-:W-:Y:S01]  /*2930*/  LOP3.LUT R8, R13, 0x1, RZ, 0xc0, !PT ;  /* 0x000000010d087812 */ /* 0x000fe200078ec0ff */
[----:B------:R-:W-:Y:S01]  /*2940*/  ULDC UR12, c[0x0][0x284] ;  /* 0x0000a100000c7ab9 */ /* 0x000fe20000000800 */
[----:B------:R-:W-:Y:S01]  /*2950*/  IADD3 R13, RZ, -R10, -R9 ;  /* 0x8000000aff0d7210 */ /* 0x000fe20007ffe809 */
[----:B------:R-:W-:Y:S01]  /*2960*/  UISETP.LT.U32.AND UP0, UPT, UR9, 0x25, UP0 ;  /* 0x000000250900788c */ /* 0x000fe20008701070 */
[----:B------:R-:W-:Y:S01]  /*2970*/  SHF.R.S32.HI R30, RZ, 0x1f, R71 ;  /* 0x0000001fff1e7819 */ /* 0x000fe20000011447 */
[C---:B------:R-:W-:Y:S01]  /*2980*/  IMAD.SHL.U32 R24, R8.reuse, 0x40, RZ ;  /* 0x0000004008187824 */ /* 0x040fe200078e00ff */
[----:B------:R-:W-:Y:S01]  /*2990*/  UIADD3 UR5, UR8, -UR7, URZ ;  /* 0x8000000708057290 */ /* 0x000fe2000fffe03f */
[----:B------:R-:W-:Y:S01]  /*29a0*/  IMAD R25, R8, -0x40, R13 ;  /* 0xffffffc008197824 */ /* 0x000fe200078e020d */
[----:B------:R-:W-:Y:S01]  /*29b0*/  LOP3.LUT R8, R0, 0x3, RZ, 0xc0, !PT ;  /* 0x0000000300087812 */ /* 0x000fe200078ec0ff */
[----:B------:R-:W-:Y:S01]  /*29c0*/  UISETP.GE.U32.AND UP1, UPT, UR9, 0x25, UPT ;  /* 0x000000250900788c */ /* 0x000fe2000bf26070 */
[----:B------:R-:W-:Y:S01]  /*29d0*/  LOP3.LUT R12, R27, 0x6, R12, 0xf8, !PT ;  /* 0x000000061b0c7812 */ /* 0x000fe200078ef80c */
[----:B------:R-:W-:Y:S01]  /*29e0*/  USEL UR6, URZ, 0x1, !UP0 ;  /* 0x000000013f067887 */ /* 0x000fe2000c000000 */
[----:B------:R-:W-:Y:S01]  /*29f0*/  IMAD.WIDE R28, R11, 0x80, RZ ;  /* 0x000000800b1c7825 */ /* 0x000fe200078e02ff */
[----:B-1----:R-:W-:Y:S01]  /*2a00*/  ISETP.GE.AND P1, PT, R27, R22, PT ;  /* 0x000000161b00720c */ /* 0x002fe20003f26270 */
[----:B------:R-:W-:Y:S01]  /*2a10*/  ULEA.HI UR5, UR5, UR7, URZ, 0x1f ;  /* 0x0000000705057291 */ /* 0x000fe2000f8ff83f */
[----:B------:R-:W-:Y:S01]  /*2a20*/  SHF.R.S32.HI R13, RZ, 0x1f, R12 ;  /* 0x0000001fff0d7819 */ /* 0x000fe2000001140c */
[----:B------:R-:W-:Y:S01]  /*2a30*/  IMAD R26, R8, -0x2, R22 ;  /* 0xfffffffe081a7824 */ /* 0x000fe200078e0216 */
[----:B------:R-:W-:Y:S01]  /*2a40*/  ULDC.64 UR10, c[0x0][0x5d0] ;  /* 0x00017400000a7ab9 */ /* 0x000fe20000000a00 */
[----:B------:R-:W-:Y:S01]  /*2a50*/  IMAD.SHL.U32 R22, R11, 0x80, RZ ;  /* 0x000000800b167824 */ /* 0x000fe200078e00ff */
[----:B------:R-:W-:Y:S01]  /*2a60*/  ULOP3.LUT UR4, UR4, UR6, URZ, 0x3c, !UPT ;  /* 0x0000000604047292 */ /* 0x000fe2000f8e3c3f */
[----:B------:R-:W-:Y:S01]  /*2a70*/  IMAD R8, R30, UR10, RZ ;  /* 0x0000000a1e087c24 */ /* 0x000fe2000f8e02ff */
[----:B------:R-:W-:Y:S01]  /*2a80*/  USHF.R.U32.HI UR5, URZ, 0x5, UR5 ;  /* 0x000000053f057899 */ /* 0x000fe20008011605 */
[----:B------:R-:W-:Y:S01]  /*2a90*/  LOP3.LUT R23, R24, 0x40, R9, 0xe2, !PT ;  /* 0x0000004018177812 */ /* 0x000fe200078ee209 */
[----:B------:R-:W-:Y:S01]  /*2aa0*/  IMAD.IADD R26, R26, 0x1, -R27 ;  /* 0x000000011a1a7824 */ /* 0x000fe200078e0a1b */
[C---:B------:R-:W-:Y:S01]  /*2ab0*/  ISETP.GE.OR P1, PT, R22.reuse, UR12, P1 ;  /* 0x0000000c16007c0c */ /* 0x040fe20008f26670 */
[C---:B------:R-:W-:Y:S01]  /*2ac0*/  IMAD R11, R71.reuse, UR11, R8 ;  /* 0x0000000b470b7c24 */ /* 0x040fe2000f8e0208 */
[----:B------:R-:W-:Y:S01]  /*2ad0*/  @UP1 ULOP3.LUT UR4, UR4, 0x1, UR5, 0x78, !UPT ;  /* 0x0000000104041892 */ /* 0x000fe2000f8e7805 */
[----:B------:R-:W-:Y:S01]  /*2ae0*/  IMAD.WIDE.U32 R8, R71, UR10, R12 ;  /* 0x0000000a47087c25 */ /* 0x000fe2000f8e000c */
[----:B------:R-:W-:Y:S01]  /*2af0*/  UIMAD UR5, UR5, -0x25, UR8 ;  /* 0xffffffdb050578a4 */ /* 0x000fe2000f8e0208 */
[----:B------:R-:W-:-:S02]  /*2b00*/  IADD3 R25, -R22, UR12, R25 ;  /* 0x0000000c16197c10 */ /* 0x000fc4000fffe119 */
[----:B------:R-:W-:Y:S01]  /*2b10*/  LOP3.LUT R31, R28, R23, R10, 0xfe, !PT ;  /* 0x000000171c1f7212 */ /* 0x000fe200078efe0a */
[----:B------:R-:W-:Y:S02]  /*2b20*/  IMAD.IADD R9, R9, 0x1, R11 ;  /* 0x0000000109097824 */ /* 0x000fe400078e020b */
[----:B------:R-:W-:-:S03]  /*2b30*/  IMAD.MOV.U32 R24, RZ, RZ, -0x1 ;  /* 0xffffffffff187424 */ /* 0x000fc600078e00ff */
[----:B------:R-:W-:Y:S05]  /*2b40*/  @P1 BRA `(.L_x_38) ;  /* 0x0000002400941947 */ /* 0x000fea0003800000 */
[----:B------:R-:W0:Y:S01]  /*2b50*/  LDC.64 R22, c[0x0][0x5c8] ;  /* 0x00017200ff167b82 */ /* 0x000e220000000a00 */
[----:B------:R-:W-:Y:S01]  /*2b60*/  ULDC.64 UR6, c[0x0][0x5c0] ;  /* 0x0001700000067ab9 */ /* 0x000fe20000000a00 */
[----:B------:R-:W-:Y:S01]  /*2b70*/  BSSY B0, `(.L_x_38) ;  /* 0x0000262000007945 */ /* 0x000fe20003800000 */
[-C--:B0-----:R-:W-:Y:S02]  /*2b80*/  IMAD R10, R29, R22.reuse, RZ ;  /* 0x000000161d0a7224 */ /* 0x081fe400078e02ff */
[----:B------:R-:W-:-:S04]  /*2b90*/  IMAD.WIDE.U32 R8, R31, R22, R8 ;  /* 0x000000161f087225 */ /* 0x000fc800078e0008 */
[----:B------:R-:W-:Y:S01]  /*2ba0*/  IMAD R11, R31, R23, R10 ;  /* 0x000000171f0b7224 */ /* 0x000fe200078e020a */
[----:B------:R-:W-:Y:S02]  /*2bb0*/  LEA R10, P1, R22, R8, 0x3 ;  /* 0x00000008160a7211 */ /* 0x000fe400078218ff */
[----:B------:R-:W-:Y:S01]  /*2bc0*/  IADD3 R8, P2, R8, UR6, RZ ;  /* 0x0000000608087c10 */ /* 0x000fe2000ff5e0ff */
[----:B------:R-:W-:Y:S01]  /*2bd0*/  IMAD.IADD R9, R9, 0x1, R11 ;  /* 0x0000000109097824 */ /* 0x000fe200078e020b */
[----:B------:R-:W-:-:S04]  /*2be0*/  IADD3 R10, P3, R10, UR6, RZ ;  /* 0x000000060a0a7c10 */ /* 0x000fc8000ff7e0ff */
[----:B------:R-:W-:Y:S02]  /*2bf0*/  LEA.HI.X R11, R22, R9, R23, 0x3, P1 ;  /* 0x00000009160b7211 */ /* 0x000fe400008f1c17 */
[----:B---3-5:R-:W-:Y:S02]  /*2c00*/  FSETP.NEU.AND P1, PT, R7, RZ, PT ;  /* 0x000000ff0700720b */ /* 0x028fe40003f2d000 */
[----:B------:R-:W-:Y:S02]  /*2c10*/  IADD3.X R9, R9, UR7, RZ, P2, !PT ;  /* 0x0000000709097c10 */ /* 0x000fe400097fe4ff */
[----:B------:R-:W-:-:S09]  /*2c20*/  IADD3.X R11, R11, UR7, RZ, P3, !PT ;  /* 0x000000070b0b7c10 */ /* 0x000fd20009ffe4ff */
[----:B------:R-:W-:Y:S05]  /*2c30*/  @!P1 BRA `(.L_x_39) ;  /* 0x0000001c00149947 */ /* 0x000fea0003800000 */
[----:B------:R-:W-:Y:S01]  /*2c40*/  ULDC.64 UR6, c[0x0][0x5b8] ;  /* 0x00016e0000067ab9 */ /* 0x000fe20000000a00 */
[----:B------:R-:W-:Y:S01]  /*2c50*/  ISETP.GE.AND P2, PT, R26, 0x1, PT ;  /* 0x000000011a00780c */ /* 0x000fe20003f46270 */
[----:B------:R-:W-:Y:S01]  /*2c60*/  IMAD R30, R30, UR6, RZ ;  /* 0x000000061e1e7c24 */ /* 0x000fe2000f8e02ff */
[----:B------:R-:W-:Y:S01]  /*2c70*/  ULDC.64 UR10, c[0x0][0x5a8] ;  /* 0x00016a00000a7ab9 */ /* 0x000fe20000000a00 */
[----:B------:R-:W-:Y:S01]  /*2c80*/  IMAD.WIDE.U32 R22, R71, UR6, R12 ;  /* 0x0000000647167c25 */ /* 0x000fe2000f8e000c */
[----:B------:R-:W-:Y:S01]  /*2c90*/  ISETP.LT.OR P5, PT, R25, 0x1, !P2 ;  /* 0x000000011900780c */ /* 0x000fe200057a1670 */
[----:B------:R-:W-:Y:S02]  /*2ca0*/  BSSY B1, `(.L_x_40) ;  /* 0x000000c000017945 */ /* 0x000fe40003800000 */
[----:B------:R-:W-:Y:S01]  /*2cb0*/  IMAD R71, R71, UR7, R30 ;  /* 0x0000000747477c24 */ /* 0x000fe2000f8e021e */
[----:B------:R-:W-:Y:S02]  /*2cc0*/  ULDC.64 UR6, c[0x0][0x5b0] ;  /* 0x00016c0000067ab9 */ /* 0x000fe40000000a00 */
[----:B------:R-:W-:-:S02]  /*2cd0*/  IMAD R27, R29, UR6, RZ ;  /* 0x000000061d1b7c24 */ /* 0x000fc4000f8e02ff */
[----:B------:R-:W-:Y:S02]  /*2ce0*/  IMAD.IADD R23, R23, 0x1, R71 ;  /* 0x0000000117177824 */ /* 0x000fe400078e0247 */
[C---:B------:R-:W-:Y:S02]  /*2cf0*/  IMAD R27, R31.reuse, UR7, R27 ;  /* 0x000000071f1b7c24 */ /* 0x040fe4000f8e021b */
[----:B------:R-:W-:-:S03]  /*2d00*/  IMAD.WIDE.U32 R12, R31, UR6, R22 ;  /* 0x000000061f0c7c25 */ /* 0x000fc6000f8e0016 */
[----:B------:R-:W-:-:S04]  /*2d10*/  IADD3 R12, P1, R12, UR10, RZ ;  /* 0x0000000a0c0c7c10 */ /* 0x000fc8000ff3e0ff */
[--C-:B------:R-:W-:Y:S02]  /*2d20*/  IADD3.X R13, R13, UR11, R27.reuse, P1, !PT ;  /* 0x0000000b0d0d7c10 */ /* 0x100fe40008ffe41b */
[----:B------:R-:W-:Y:S01]  /*2d30*/  PRMT R27, RZ, 0x7610, R27 ;  /* 0x00007610ff1b7816 */ /* 0x000fe2000000001b */
[----:B------:R-:W-:Y:S06]  /*2d40*/  @P5 BRA `(.L_x_41) ;  /* 0x0000000000045947 */ /* 0x000fec0003800000 */
[----:B------:R0:W5:Y:S02]  /*2d50*/  LDG.E.U8 R27, desc[UR18][R12.64] ;  /* 0x000000120c1b7981 */ /* 0x000164000c1e1100 */
.L_x_41:
[----:B------:R-:W-:Y:S05]  /*2d60*/  BSYNC B1 ;  /* 0x0000000000017941 */ /* 0x000fea0003800000 */
.L_x_40:
[----:B-----5:R-:W-:Y:S01]  /*2d70*/  LOP3.LUT R27, R27, 0xff, RZ, 0xc0, !PT ;  /* 0x000000ff1b1b7812 */ /* 0x020fe200078ec0ff */
[----:B------:R-:W-:Y:S01]  /*2d80*/  BSSY B1, `(.L_x_42) ;  /* 0x000000c000017945 */ /* 0x000fe20003800000 */
[----:B------:R-:W-:Y:S02]  /*2d90*/  ISETP.GE.AND P1, PT, R26, 0x2, PT ;  /* 0x000000021a00780c */ /* 0x000fe40003f26270 */
[----:B------:R-:W-:Y:S02]  /*2da0*/  F2FP.F16.E5M2.UNPACK_B R27, R27 ;  /* 0x0000001bff1b723e */ /* 0x000fe400020004ff */
[----:B------:R-:W-:-:S03]  /*2db0*/  ISETP.LT.OR P3, PT, R25, 0x1, !P1 ;  /* 0x000000011900780c */ /* 0x000fc60004f61670 */
[----:B------:R-:W-:Y:S01]  /*2dc0*/  HADD2.F32 R30, -RZ, R27.H0_H0 ;  /* 0x2000001bff1e7230 */ /* 0x000fe20000004100 */
[----:B------:R-:W-:-:S04]  /*2dd0*/  PRMT R27, RZ, 0x7610, R27 ;  /* 0x00007610ff1b7816 */ /* 0x000fc8000000001b */
[----:B------:R-:W-:-:S04]  /*2de0*/  FMUL R30, R30, R7 ;  /* 0x000000071e1e7220 */ /* 0x000fc80000400000 */
[----:B--2---:R-:W-:-:S05]  /*2df0*/  FFMA R30, R79, R3, R30 ;  /* 0x000000034f1e7223 */ /* 0x004fca000000001e */
[----:B------:R-:W-:-:S05]  /*2e00*/  F2FP.SATFINITE.E5M2.F32.PACK_AB_MERGE_C R33, RZ, R30, RZ ;  /* 0x0000001eff21723e */ /* 0x000fca00048060ff */
[----:B------:R1:W-:Y:S01]  /*2e10*/  @!P5 STG.E.U8 desc[UR18][R8.64], R33 ;  /* 0x000000210800d986 */ /* 0x0003e2000c101112 */
[----:B------:R-:W-:Y:S05]  /*2e20*/  @P3 BRA `(.L_x_43) ;  /* 0x0000000000043947 */ /* 0x000fea0003800000 */
[----:B------:R2:W5:Y:S02]  /*2e30*/  LDG.E.U8 R27, desc[UR18][R12.64+0x1] ;  /* 0x000001120c1b7981 */ /* 0x000564000c1e1100 */
.L_x_43:
[----:B------:R-:W-:Y:S05]  /*2e40*/  BSYNC B1 ;  /* 0x0000000000017941 */ /* 0x000fea0003800000 */
.L_x_42:
[----:B-----5:R-:W-:Y:S01]  /*2e50*/  LOP3.LUT R27, R27, 0xff, RZ, 0xc0, !PT ;  /* 0x000000ff1b1b7812 */ /* 0x020fe200078ec0ff */
[----:B------:R-:W-:Y:S01]  /*2e60*/  BSSY B1, `(.L_x_44) ;  /* 0x0000012000017945 */ /* 0x000fe20003800000 */
[----:B------:R-:W-:Y:S02]  /*2e70*/  IADD3 R31, P5, R31, 0x8, RZ ;  /* 0x000000081f1f7810 */ /* 0x000fe40007fbe0ff */
[----:B------:R-:W-:Y:S02]  /*2e80*/  F2FP.F16.E5M2.UNPACK_B R27, R27 ;  /* 0x0000001bff1b723e */ /* 0x000fe400020004ff */
[----:B------:R-:W-:Y:S01]  /*2e90*/  ISETP.LT.OR P2, PT, R25, 0x9, !P2 ;  /* 0x000000091900780c */ /* 0x000fe20005741670 */
[----:B------:R-:W-:Y:S02]  /*2ea0*/  IMAD.X R29, RZ, RZ, R29, P5 ;  /* 0x000000ffff1d7224 */ /* 0x000fe400028e061d */
[----:B------:R-:W-:Y:S02]  /*2eb0*/  HADD2.F32 R28, -RZ, R27.H0_H0 ;  /* 0x2000001bff1c7230 */ /* 0x000fe40000004100 */
[----:B------:R-:W-:-:S04]  /*2ec0*/  IMAD.WIDE.U32 R22, R31, UR6, R22 ;  /* 0x000000061f167c25 */ /* 0x000fc8000f8e0016 */
[----:B------:R-:W-:Y:S01]  /*2ed0*/  FMUL R27, R28, R7 ;  /* 0x000000071c1b7220 */ /* 0x000fe20000400000 */
[----:B------:R-:W-:Y:S01]  /*2ee0*/  IMAD R28, R29, UR6, RZ ;  /* 0x000000061d1c7c24 */ /* 0x000fe2000f8e02ff */
[----:B------:R-:W-:Y:S02]  /*2ef0*/  IADD3 R22, P5, R22, UR10, RZ ;  /* 0x0000000a16167c10 */ /* 0x000fe4000ffbe0ff */
[----:B------:R-:W-:Y:S01]  /*2f00*/  FFMA R27, R80, R3, R27 ;  /* 0x00000003501b7223 */ /* 0x000fe2000000001b */
[----:B------:R-:W-:-:S04]  /*2f10*/  IMAD R31, R31, UR7, R28 ;  /* 0x000000071f1f7c24 */ /* 0x000fc8000f8e021c */
[----:B------:R-:W-:Y:S02]  /*2f20*/  F2FP.SATFINITE.E5M2.F32.PACK_AB_MERGE_C R29, RZ, R27, RZ ;  /* 0x0000001bff1d723e */ /* 0x000fe400048060ff */
[----:B------:R-:W-:Y:S02]  /*2f30*/  IADD3.X R23, R23, UR11, R31, P5, !PT ;  /* 0x0000000b17177c10 */ /* 0x000fe4000affe41f */
[----:B------:R-:W-:Y:S01]  /*2f40*/  PRMT R27, RZ, 0x7610, R27 ;  /* 0x00007610ff1b7816 */ /* 0x000fe2000000001b */
[----:B------:R3:W-:Y:S01]  /*2f50*/  @!P3 STG.E.U8 desc[UR18][R8.64+0x1], R29 ;  /* 0x0000011d0800b986 */ /* 0x0007e2000c101112 */
[----:B------:R-:W-:Y:S05]  /*2f60*/  @P2 BRA `(.L_x_45) ;  /* 0x0000000000042947 */ /* 0x000fea0003800000 */
[----:B------:R4:W5:Y:S02]  /*2f70*/  LDG.E.U8 R27, desc[UR18][R22.64] ;  /* 0x00000012161b7981 */ /* 0x000964000c1e1100 */
.L_x_45:
[----:B------:R-:W-:Y:S05]  /*2f80*/  BSYNC B1 ;  /* 0x0000000000017941 */ /* 0x000fea0003800000 */
.L_x_44:
[----:B-----5:R-:W-:Y:S01]  /*2f90*/  LOP3.LUT R27, R27, 0xff, RZ, 0xc0, !PT ;  /* 0x000000ff1b1b7812 */ /* 0x020fe200078ec0ff */
[----:B------:R-:W-:Y:S01]  /*2fa0*/  BSSY B1, `(.L_x_46) ;  /* 0x000000b000017945 */ /* 0x000fe20003800000 */
[----:B------:R-:W-:Y:S02]  /*2fb0*/  ISETP.LT.OR P1, PT, R25, 0x9, !P1 ;  /* 0x000000091900780c */ /* 0x000fe40004f21670 */
[----:B------:R-:W-:-:S05]  /*2fc0*/  F2FP.F16.E5M2.UNPACK_B R27, R27 ;  /* 0x0000001bff1b723e */ /* 0x000fca00020004ff */
[----:B------:R-:W-:Y:S01]  /*2fd0*/  HADD2.F32 R28, -RZ, R27.H0_H0 ;  /* 0x2000001bff1c7230 */ /* 0x000fe20000004100 */
[----:B------:R-:W-:-:S04]  /*2fe0*/  PRMT R27, RZ, 0x7610, R27 ;  /* 0x00007610ff1b7816 */ /* 0x000fc8000000001b */
[----:B------:R-:W-:-:S04]  /*2ff0*/  FMUL R28, R28, R7 ;  /* 0x000000071c1c7220 */ /* 0x000fc80000400000 */
[----:B------:R-:W-:-:S05]  /*3000*/  FFMA R28, R77, R3, R28 ;  /* 0x000000034d1c7223 */ /* 0x000fca000000001c */
[----:B---3--:R-:W-:-:S05]  /*3010*/  F2FP.SATFINITE.E5M2.F32.PACK_AB_MERGE_C R29, RZ, R28, RZ ;  /* 0x0000001cff1d723e */ /* 0x008fca00048060ff */
[----:B------:R3:W-:Y:S01]  /*3020*/  @!P2 STG.E.U8 desc[UR18][R10.64], R29 ;  /* 0x0000001d0a00a986 */ /* 0x0007e2000c101112 */
[----:B------:R-:W-:Y:S05]  /*3030*/  @P1 BRA `(.L_x_47) ;  /* 0x0000000000041947 */ /* 0x000fea0003800000 */
[----:B------:R0:W5:Y:S02]  /*3040*/  LDG.E.U8 R27, desc[UR18][R22.64+0x1] ;  /* 0x00000112161b7981 */ /* 0x000164000c1e1100 */
.L_x_47:
[----:B------:R-:W-:Y:S05]  /*3050*/  BSYNC B1 ;  /* 0x0000000000017941 */ /* 0x000fea0003800000 */
.L_x_46:
[----:B-----5:R-:W-:Y:S01]  /*3060*/  LOP3.LUT R27, R27, 0xff, RZ, 0xc0, !PT ;  /* 0x000000ff1b1b7812 */ /* 0x020fe200078ec0ff */
[----:B------:R-:W-:Y:S01]  /*3070*/  BSSY B1, `(.L_x_48) ;  /* 0x000000c000017945 */ /* 0x000fe20003800000 */
[----:B------:R-:W-:Y:S02]  /*3080*/  ISETP.GE.AND P2, PT, R26, 0x9, PT ;  /* 0x000000091a00780c */ /* 0x000fe40003f46270 */
[----:B------:R-:W-:Y:S02]  /*3090*/  F2FP.F16.E5M2.UNPACK_B R27, R27 ;  /* 0x0000001bff1b723e */ /* 0x000fe400020004ff */
[----:B------:R-:W-:-:S03]  /*30a0*/  ISETP.LT.OR P3, PT, R25, 0x1, !P2 ;  /* 0x000000011900780c */ /* 0x000fc60005761670 */
[----:B------:R-:W-:-:S05]  /*30b0*/  HADD2.F32 R28, -RZ, R27.H0_H0 ;  /* 0x2000001bff1c7230 */ /* 0x000fca0000004100 */
[----:B------:R-:W-:-:S04]  /*30c0*/  FMUL R27, R28, R7 ;  /* 0x000000071c1b7220 */ /* 0x000fc80000400000 */
[----:B------:R-:W-:-:S05]  /*30d0*/  FFMA R27, R78, R3, R27 ;  /* 0x000000034e1b7223 */ /* 0x000fca000000001b */
[----:B---3--:R-:W-:Y:S02]  /*30e0*/  F2FP.SATFINITE.E5M2.F32.PACK_AB_MERGE_C R29, RZ, R27, RZ ;  /* 0x0000001bff1d723e */ /* 0x008fe400048060ff */
[----:B------:R-:W-:-:S03]  /*30f0*/  PRMT R27, RZ, 0x7610, R27 ;  /* 0x00007610ff1b7816 */ /* 0x000fc6000000001b */
[----:B------:R3:W-:Y:S01]  /*3100*/  @!P1 STG.E.U8 desc[UR18][R10.64+0x1], R29 ;  /* 0x0000011d0a009986 */ /* 0x0007e2000c101112 */
[----:B------:R-:W-:Y:S05]  /*3110*/  @P3 BRA `(.L_x_49) ;  /* 0x0000000000043947 */ /* 0x000fea0003800000 */
[----:B------:R0:W5:Y:S02]  /*3120*/  LDG.E.U8 R27, desc[UR18][R12.64+0x8] ;  /* 0x000008120c1b7981 */ /* 0x000164000c1e1100 */
.L_x_49:
[----:B------:R-:W-:Y:S05]  /*3130*/  BSYNC B1 ;  /* 0x0000000000017941 */ /* 0x000fea0003800000 */
.L_x_48:
        /* <DEDUP_REMOVED lines=13> */
.L_x_51:
[----:B------:R-:W-:Y:S05]  /*3210*/  BSYNC B1 ;  /* 0x0000000000017941 */ /* 0x000fea0003800000 */
.L_x_50:
[----:B-----5:R-:W-:Y:S01]  /*3220*/  LOP3.LUT R27, R27, 0xff, RZ, 0xc0, !PT ;  /* 0x000000ff1b1b7812 */ /* 0x020fe200078ec0ff */
[----:B------:R-:W-:Y:S01]  /*3230*/  BSSY B1, `(.L_x_52) ;  /* 0x000000b000017945 */ /* 0x000fe20003800000 */
[----:B------:R-:W-:Y:S02]  /*3240*/  ISETP.LT.OR P2, PT, R25, 0x9, !P2 ;  /* 0x000000091900780c */ /* 0x000fe40005741670 */
[----:B------:R-:W-:-:S05]  /*3250*/  F2FP.F16.E5M2.UNPACK_B R27, R27 ;  /* 0x0000001bff1b723e */ /* 0x000fca00020004ff */
        /* <DEDUP_REMOVED lines=8> */
.L_x_53:
[----:B------:R-:W-:Y:S05]  /*32e0*/  BSYNC B1 ;  /* 0x0000000000017941 */ /* 0x000fea0003800000 */
.L_x_52:
        /* <DEDUP_REMOVED lines=12> */
.L_x_55:
[----:B------:R-:W-:Y:S05]  /*33b0*/  BSYNC B1 ;  /* 0x0000000000017941 */ /* 0x000fea0003800000 */
.L_x_54:
        /* <DEDUP_REMOVED lines=13> */
.L_x_57:
[----:B------:R-:W-:Y:S05]  /*3490*/  BSYNC B1 ;  /* 0x0000000000017941 */ /* 0x000fea0003800000 */
.L_x_56:
        /* <DEDUP_REMOVED lines=13> */
.L_x_59:
[----:B------:R-:W-:Y:S05]  /*3570*/  BSYNC B1 ;  /* 0x0000000000017941 */ /* 0x000fea0003800000 */
.L_x_58:
        /* <DEDUP_REMOVED lines=12> */
.L_x_61:
[----:B------:R-:W-:Y:S05]  /*3640*/  BSYNC B1 ;  /* 0x0000000000017941 */ /* 0x000fea0003800000 */
.L_x_60:
        /* <DEDUP_REMOVED lines=12> */
.L_x_63:
[----:B------:R-:W-:Y:S05]  /*3710*/  BSYNC B1 ;  /* 0x0000000000017941 */ /* 0x000fea0003800000 */
.L_x_62:
        /* <DEDUP_REMOVED lines=13> */
.L_x_65:
[----:B------:R-:W-:Y:S05]  /*37f0*/  BSYNC B1 ;  /* 0x0000000000017941 */ /* 0x000fea0003800000 */
.L_x_64:
        /* <DEDUP_REMOVED lines=13> */
.L_x_67:
[----:B------:R-:W-:Y:S05]  /*38d0*/  BSYNC B1 ;  /* 0x0000000000017941 */ /* 0x000fea0003800000 */
.L_x_66:
        /* <DEDUP_REMOVED lines=12> */
.L_x_69:
[----:B------:R-:W-:Y:S05]  /*39a0*/  BSYNC B1 ;  /* 0x0000000000017941 */ /* 0x000fea0003800000 */
.L_x_68:
        /* <DEDUP_REMOVED lines=12> */
.L_x_71:
[----:B------:R-:W-:Y:S05]  /*3a70*/  BSYNC B1 ;  /* 0x0000000000017941 */ /* 0x000fea0003800000 */
.L_x_70:
        /* <DEDUP_REMOVED lines=13> */
.L_x_73:
[----:B------:R-:W-:Y:S05]  /*3b50*/  BSYNC B1 ;  /* 0x0000000000017941 */ /* 0x000fea0003800000 */
.L_x_72:
        /* <DEDUP_REMOVED lines=13> */
.L_x_75:
[----:B------:R-:W-:Y:S05]  /*3c30*/  BSYNC B1 ;  /* 0x0000000000017941 */ /* 0x000fea0003800000 */
.L_x_74:
        /* <DEDUP_REMOVED lines=12> */
.L_x_77:
[----:B------:R-:W-:Y:S05]  /*3d00*/  BSYNC B1 ;  /* 0x0000000000017941 */ /* 0x000fea0003800000 */
.L_x_76:
        /* <DEDUP_REMOVED lines=12> */
.L_x_79:
[----:B------:R-:W-:Y:S05]  /*3dd0*/  BSYNC B1 ;  /* 0x0000000000017941 */ /* 0x000fea0003800000 */
.L_x_78:
        /* <DEDUP_REMOVED lines=13> */
.L_x_81:
[----:B------:R-:W-:Y:S05]  /*3eb0*/  BSYNC B1 ;  /* 0x0000000000017941 */ /* 0x000fea0003800000 */
.L_x_80:
        /* <DEDUP_REMOVED lines=13> */
.L_x_83:
[----:B------:R-:W-:Y:S05]  /*3f90*/  BSYNC B1 ;  /* 0x0000000000017941 */ /* 0x000fea0003800000 */
.L_x_82:
        /* <DEDUP_REMOVED lines=12> */
.L_x_85:
[----:B------:R-:W-:Y:S05]  /*4060*/  BSYNC B1 ;  /* 0x0000000000017941 */ /* 0x000fea0003800000 */
.L_x_84:
        /* <DEDUP_REMOVED lines=12> */
.L_x_87:
[----:B------:R-:W-:Y:S05]  /*4130*/  BSYNC B1 ;  /* 0x0000000000017941 */ /* 0x000fea0003800000 */
.L_x_86:
        /* <DEDUP_REMOVED lines=13> */
.L_x_89:
[----:B------:R-:W-:Y:S05]  /*4210*/  BSYNC B1 ;  /* 0x0000000000017941 */ /* 0x000fea0003800000 */
.L_x_88:
[----:B-----5:R-:W-:Y:S01]  /*4220*/  LOP3.LUT R27, R27, 0xff, RZ, 0xc0, !PT ;  /* 0x000000ff1b1b7812 */ /* 0x020fe200078ec0ff */
[----:B------:R-:W-:Y:S01]  /*4230*/  BSSY B1, `(.L_x_90) ;  /* 0x000000c000017945 */ /* 0x000fe20003800000 */
[----:B------:R-:W-:Y:S02]  /*4240*/  ISETP.GE.AND P1, PT, R26, 0x32, PT ;  /* 0x000000321a00780c */ /* 0x000fe40003f26270 */
[----:B------:R-:W-:Y:S02]  /*4250*/  F2FP.F16.E5M2.UNPACK_B R27, R27 ;  /* 0x0000001bff1b723e */ /* 0x000fe400020004ff */
[----:B------:R-:W-:-:S03]  /*4260*/  ISETP.LT.OR P5, PT, R25, 0x1, !P1 ;  /* 0x000000011900780c */ /* 0x000fc60004fa1670 */
[----:B------:R-:W-:-:S05]  /*4270*/  HADD2.F32 R28, -RZ, R27.H0_H0 ;  /* 0x2000001bff1c7230 */ /* 0x000fca0000004100 */
[----:B------:R-:W-:-:S04]  /*4280*/  FMUL R28, R28, R7 ;  /* 0x000000071c1c7220 */ /* 0x000fc80000400000 */
[----:B------:R-:W-:Y:S01]  /*4290*/  FFMA R28, R21, R3, R28 ;  /* 0x00000003151c7223 */ /* 0x000fe2000000001c */
[----:B------:R-:W-:-:S04]  /*42a0*/  PRMT R21, RZ, 0x7610, R21 ;  /* 0x00007610ff157816 */ /* 0x000fc80000000015 */
[----:B------:R-:W-:-:S05]  /*42b0*/  F2FP.SATFINITE.E5M2.F32.PACK_AB_MERGE_C R27, RZ, R28, RZ ;  /* 0x0000001cff1b723e */ /* 0x000fca00048060ff */
[----:B------:R0:W-:Y:S01]  /*42c0*/  @!P3 STG.E.U8 desc[UR18][R8.64+0x30], R27 ;  /* 0x0000301b0800b986 */ /* 0x0001e2000c101112 */
[----:B------:R-:W-:Y:S05]  /*42d0*/  @P5 BRA `(.L_x_91) ;  /* 0x0000000000045947 */ /* 0x000fea0003800000 */
[----:B------:R0:W5:Y:S02]  /*42e0*/  LDG.E.U8 R21, desc[UR18][R12.64+0x31] ;  /* 0x000031120c157981 */ /* 0x000164000c1e1100 */
.L_x_91:
[----:B------:R-:W-:Y:S05]  /*42f0*/  BSYNC B1 ;  /* 0x0000000000017941 */ /* 0x000fea0003800000 */
.L_x_90:
[----:B-----5:R-:W-:Y:S01]  /*4300*/  LOP3.LUT R21, R21, 0xff, RZ, 0xc0, !PT ;  /* 0x000000ff15157812 */ /* 0x020fe200078ec0ff */
[----:B------:R-:W-:Y:S01]  /*4310*/  BSSY B1, `(.L_x_92) ;  /* 0x000000b000017945 */ /* 0x000fe20003800000 */
[----:B------:R-:W-:Y:S02]  /*4320*/  ISETP.LT.OR P2, PT, R25, 0x9, !P2 ;  /* 0x000000091900780c */ /* 0x000fe40005741670 */
[----:B------:R-:W-:-:S05]  /*4330*/  F2FP.F16.E5M2.UNPACK_B R21, R21 ;  /* 0x00000015ff15723e */ /* 0x000fca00020004ff */
        /* <DEDUP_REMOVED lines=8> */
.L_x_93:
[----:B------:R-:W-:Y:S05]  /*43c0*/  BSYNC B1 ;  /* 0x0000000000017941 */ /* 0x000fea0003800000 */
.L_x_92:
        /* <DEDUP_REMOVED lines=8> */
[----:B0-----:R-:W-:-:S05]  /*4450*/  F2FP.SATFINITE.E5M2.F32.PACK_AB_MERGE_C R21, RZ, R20, RZ ;  /* 0x00000014ff15723e */ /* 0x001fca00048060ff */
[----:B------:R0:W-:Y:S01]  /*4460*/  @!P2 STG.E.U8 desc[UR18][R10.64+0x30], R21 ;  /* 0x000030150a00a986 */ /* 0x0001e2000c101112 */
[----:B------:R-:W-:Y:S05]  /*4470*/  @P1 BRA `(.L_x_95) ;  /* 0x0000000000041947 */ /* 0x000fea0003800000 */
[----:B------:R0:W5:Y:S02]  /*4480*/  LDG.E.U8 R19, desc[UR18][R22.64+0x31] ;  /* 0x0000311216137981 */ /* 0x000164000c1e1100 */
.L_x_95:
[----:B------:R-:W-:Y:S05]  /*4490*/  BSYNC B1 ;  /* 0x0000000000017941 */ /* 0x000fea0003800000 */
.L_x_94:
        /* <DEDUP_REMOVED lines=13> */
.L_x_97:
[----:B------:R-:W-:Y:S05]  /*4570*/  BSYNC B1 ;  /* 0x0000000000017941 */ /* 0x000fea0003800000 */
.L_x_96:
        /* <DEDUP_REMOVED lines=13> */
.L_x_99:
[----:B------:R-:W-:Y:S05]  /*4650*/  BSYNC B1 ;  /* 0x0000000000017941 */ /* 0x000fea0003800000 */
.L_x_98:
[----:B-----5:R-:W-:Y:S01]  /*4660*/  LOP3.LUT R17, R17, 0xff, RZ, 0xc0, !PT ;  /* 0x000000ff11117812 */ /* 0x020fe200078ec0ff */
[----:B------:R-:W-:Y:S01]  /*4670*/  BSSY B1, `(.L_x_100) ;  /* 0x000000b000017945 */ /* 0x000fe20003800000 */
[----:B------:R-:W-:Y:S02]  /*4680*/  ISETP.LT.OR P2, PT, R25, 0x9, !P2 ;  /* 0x000000091900780c */ /* 0x000fe40005741670 */
[----:B------:R-:W-:-:S05]  /*4690*/  F2FP.F16.E5M2.UNPACK_B R17, R17 ;  /* 0x00000011ff11723e */ /* 0x000fca00020004ff */
[----:B0-2---:R-:W-:-:S05]  /*46a0*/  HADD2.F32 R12, -RZ, R17.H0_H0 ;  /* 0x20000011ff0c7230 */ /* 0x005fca0000004100 */
[----:B------:R-:W-:Y:S01]  /*46b0*/  FMUL R13, R12, R7 ;  /* 0x000000070c0d7220 */ /* 0x000fe20000400000 */
[----:B------:R-:W-:-:S03]  /*46c0*/  PRMT R12, RZ, 0x7610, R12 ;  /* 0x00007610ff0c7816 */ /* 0x000fc6000000000c */
[----:B------:R-:W-:-:S05]  /*46d0*/  FFMA R13, R16, R3, R13 ;  /* 0x00000003100d7223 */ /* 0x000fca000000000d */
[----:B------:R-:W-:-:S05]  /*46e0*/  F2FP.SATFINITE.E5M2.F32.PACK_AB_MERGE_C R13, RZ, R13, RZ ;  /* 0x0000000dff0d723e */ /* 0x000fca00048060ff */
[----:B------:R0:W-:Y:S01]  /*46f0*/  @!P5 STG.E.U8 desc[UR18][R8.64+0x39], R13 ;  /* 0x0000390d0800d986 */ /* 0x0001e2000c101112 */
[----:B------:R-:W-:Y:S05]  /*4700*/  @P2 BRA `(.L_x_101) ;  /* 0x0000000000042947 */ /* 0x000fea0003800000 */
[----:B------:R2:W5:Y:S02]  /*4710*/  LDG.E.U8 R12, desc[UR18][R22.64+0x38] ;  /* 0x00003812160c7981 */ /* 0x000564000c1e1100 */
.L_x_101:
[----:B------:R-:W-:Y:S05]  /*4720*/  BSYNC B1 ;  /* 0x0000000000017941 */ /* 0x000fea0003800000 */
.L_x_100:
[----:B-----5:R-:W-:Y:S01]  /*4730*/  LOP3.LUT R12, R12, 0xff, RZ, 0xc0, !PT ;  /* 0x000000ff0c0c7812 */ /* 0x020fe200078ec0ff */
[----:B------:R-:W-:Y:S01]  /*4740*/  BSSY B1, `(.L_x_102) ;  /* 0x000000b000017945 */ /* 0x000fe20003800000 */
[----:B------:R-:W-:Y:S02]  /*4750*/  ISETP.LT.OR P1, PT, R25, 0x9, !P1 ;  /* 0x000000091900780c */ /* 0x000fe40004f21670 */
[----:B------:R-:W-:Y:S02]  /*4760*/  F2FP.F16.E5M2.UNPACK_B R12, R12 ;  /* 0x0000000cff0c723e */ /* 0x000fe400020004ff */
[----:B01----:R-:W-:-:S03]  /*4770*/  PRMT R8, RZ, 0x7610, R8 ;  /* 0x00007610ff087816 */ /* 0x003fc60000000008 */
[----:B------:R-:W-:-:S05]  /*4780*/  HADD2.F32 R12, -RZ, R12.H0_H0 ;  /* 0x2000000cff0c7230 */ /* 0x000fca0000004100 */
[----:B------:R-:W-:-:S04]  /*4790*/  FMUL R12, R12, R7 ;  /* 0x000000070c0c7220 */ /* 0x000fc80000400000 */
[----:B------:R-:W-:-:S05]  /*47a0*/  FFMA R12, R15, R3, R12 ;  /* 0x000000030f0c7223 */ /* 0x000fca000000000c */
[----:B------:R-:W-:-:S05]  /*47b0*/  F2FP.SATFINITE.E5M2.F32.PACK_AB_MERGE_C R9, RZ, R12, RZ ;  /* 0x0000000cff09723e */ /* 0x000fca00048060ff */
[----:B------:R0:W-:Y:S01]  /*47c0*/  @!P2 STG.E.U8 desc[UR18][R10.64+0x38], R9 ;  /* 0x000038090a00a986 */ /* 0x0001e2000c101112 */
[----:B------:R-:W-:Y:S05]  /*47d0*/  @P1 BRA `(.L_x_103) ;  /* 0x0000000000041947 */ /* 0x000fea0003800000 */
[----:B------:R1:W5:Y:S02]  /*47e0*/  LDG.E.U8 R8, desc[UR18][R22.64+0x39] ;  /* 0x0000391216087981 */ /* 0x000364000c1e1100 */
.L_x_103:
[----:B------:R-:W-:Y:S05]  /*47f0*/  BSYNC B1 ;  /* 0x0000000000017941 */ /* 0x000fea0003800000 */
.L_x_102:
[----:B------:R-:W-:Y:S05]  /*4800*/  @P1 BRA `(.L_x_104) ;  /* 0x0000000800601947 */ /* 0x000fea0003800000 */
[----:B-----5:R-:W-:-:S04]  /*4810*/  LOP3.LUT R8, R8, 0xff, RZ, 0xc0, !PT ;  /* 0x000000ff08087812 */ /* 0x020fc800078ec0ff */
[----:B------:R-:W-:-:S05]  /*4820*/  F2FP.F16.E5M2.UNPACK_B R8, R8 ;  /* 0x00000008ff08723e */ /* 0x000fca00020004ff */
[----:B------:R-:W-:-:S05]  /*4830*/  HADD2.F32 R8, -RZ, R8.H0_H0 ;  /* 0x20000008ff087230 */ /* 0x000fca0000004100 */
[----:B0-----:R-:W-:-:S04]  /*4840*/  FMUL R9, R8, R7 ;  /* 0x0000000708097220 */ /* 0x001fc80000400000 */
[----:B------:R-:W-:-:S05]  /*4850*/  FFMA R9, R14, R3, R9 ;  /* 0x000000030e097223 */ /* 0x000fca0000000009 */
[----:B------:R-:W-:-:S05]  /*4860*/  F2FP.SATFINITE.E5M2.F32.PACK_AB_MERGE_C R9, RZ, R9, RZ ;  /* 0x00000009ff09723e */ /* 0x000fca00048060ff */
[----:B------:R0:W-:Y:S01]  /*4870*/  STG.E.U8 desc[UR18][R10.64+0x39], R9 ;  /* 0x000039090a007986 */ /* 0x0001e2000c101112 */
[----:B------:R-:W-:Y:S05]  /*4880*/  BRA `(.L_x_104) ;  /* 0x0000000800407947 */ /* 0x000fea0003800000 */
.L_x_39:
[----:B------:R-:W-:Y:S01]  /*4890*/  ISETP.GE.AND P1, PT, R26, 0x2, PT ;  /* 0x000000021a00780c */ /* 0x000fe20003f26270 */
[-C--:B--2---:R-:W-:Y:S01]  /*48a0*/  FMUL R80, R80, R3.reuse ;  /* 0x0000000350507220 */ /* 0x084fe20000400000 */
[----:B------:R-:W-:Y:S01]  /*48b0*/  ISETP.GE.AND P3, PT, R26, 0x1, PT ;  /* 0x000000011a00780c */ /* 0x000fe20003f66270 */
[-C--:B------:R-:W-:Y:S01]  /*48c0*/  FMUL R79, R79, R3.reuse ;  /* 0x000000034f4f7220 */ /* 0x080fe20000400000 */
[----:B------:R-:W-:Y:S01]  /*48d0*/  ISETP.LT.OR P5, PT, R25, 0x1, !P1 ;  /* 0x000000011900780c */ /* 0x000fe20004fa1670 */
[-C--:B------:R-:W-:Y:S01]  /*48e0*/  FMUL R77, R77, R3.reuse ;  /* 0x000000034d4d7220 */ /* 0x080fe20000400000 */
[C---:B------:R-:W-:Y:S01]  /*48f0*/  ISETP.LT.OR P2, PT, R25.reuse, 0x1, !P3 ;  /* 0x000000011900780c */ /* 0x040fe20005f41670 */
[-C--:B------:R-:W-:Y:S01]  /*4900*/  FMUL R78, R78, R3.reuse ;  /* 0x000000034e4e7220 */ /* 0x080fe20000400000 */
[----:B------:R-:W-:Y:S01]  /*4910*/  ISETP.LT.OR P3, PT, R25, 0x9, !P3 ;  /* 0x000000091900780c */ /* 0x000fe20005f61670 */
[-C--:B------:R-:W-:Y:S01]  /*4920*/  FMUL R75, R75, R3.reuse ;  /* 0x000000034b4b7220 */ /* 0x080fe20000400000 */
[----:B------:R-:W-:Y:S01]  /*4930*/  F2FP.SATFINITE.E5M2.F32.PACK_AB_MERGE_C R13, RZ, R80, RZ ;  /* 0x00000050ff0d723e */ /* 0x000fe200048060ff */
[----:B------:R-:W-:Y:S01]  /*4940*/  FMUL R76, R76, R3 ;  /* 0x000000034c4c7220 */ /* 0x000fe20000400000 */
[----:B------:R-:W-:Y:S01]  /*4950*/  F2FP.SATFINITE.E5M2.F32.PACK_AB_MERGE_C R79, RZ, R79, RZ ;  /* 0x0000004fff4f723e */ /* 0x000fe200048060ff */
[----:B------:R-:W-:Y:S01]  /*4960*/  FMUL R73, R73, R3 ;  /* 0x0000000349497220 */ /* 0x000fe20000400000 */
[----:B------:R-:W-:Y:S01]  /*4970*/  F2FP.SATFINITE.E5M2.F32.PACK_AB_MERGE_C R77, RZ, R77, RZ ;  /* 0x0000004dff4d723e */ /* 0x000fe200048060ff */
[-C--:B------:R-:W-:Y:S01]  /*4980*/  FMUL R74, R74, R3.reuse ;  /* 0x000000034a4a7220 */ /* 0x080fe20000400000 */
[C---:B------:R-:W-:Y:S01]  /*4990*/  ISETP.LT.OR P1, PT, R25.reuse, 0x9, !P1 ;  /* 0x000000091900780c */ /* 0x040fe20004f21670 */
[----:B------:R0:W-:Y:S01]  /*49a0*/  @!P5 STG.E.U8 desc[UR18][R8.64+0x1], R13 ;  /* 0x0000010d0800d986 */ /* 0x0001e2000c101112 */
[----:B------:R-:W-:Y:S01]  /*49b0*/  ISETP.GE.AND P5, PT, R26, 0x9, PT ;  /* 0x000000091a00780c */ /* 0x000fe20003fa6270 */
[----:B------:R-:W-:Y:S01]  /*49c0*/  FMUL R72, R72, R3 ;  /* 0x0000000348487220 */ /* 0x000fe20000400000 */
[----:B------:R-:W-:Y:S01]  /*49d0*/  F2FP.SATFINITE.E5M2.F32.PACK_AB_MERGE_C R75, RZ, R75, RZ ;  /* 0x0000004bff4b723e */ /* 0x000fe200048060ff */
[----:B------:R-:W-:Y:S01]  /*49e0*/  @!P2 STG.E.U8 desc[UR18][R8.64], R79 ;  /* 0x0000004f0800a986 */ /* 0x000fe2000c101112 */
[----:B------:R-:W-:Y:S01]  /*49f0*/  ISETP.GE.AND P2, PT, R26, 0xa, PT ;  /* 0x0000000a1a00780c */ /* 0x000fe20003f46270 */
[-C--:B------:R-:W-:Y:S01]  /*4a00*/  FMUL R70, R70, R3.reuse ;  /* 0x0000000346467220 */ /* 0x080fe20000400000 */
[----:B------:R-:W-:Y:S01]  /*4a10*/  F2FP.SATFINITE.E5M2.F32.PACK_AB_MERGE_C R23, RZ, R76, RZ ;  /* 0x0000004cff17723e */ /* 0x000fe200048060ff */
[----:B------:R-:W-:Y:S01]  /*4a20*/  @!P3 STG.E.U8 desc[UR18][R10.64], R77 ;  /* 0x0000004d0a00b986 */ /* 0x000fe2000c101112 */
[----:B------:R-:W-:Y:S01]  /*4a30*/  ISETP.LT.OR P3, PT, R25, 0x1, !P5 ;  /* 0x000000011900780c */ /* 0x000fe20006f61670 */
[-C--:B------:R-:W-:Y:S01]  /*4a40*/  FMUL R69, R69, R3.reuse ;  /* 0x0000000345457220 */ /* 0x080fe20000400000 */
[C---:B------:R-:W-:Y:S01]  /*4a50*/  ISETP.LT.OR P6, PT, R25.reuse, 0x1, !P2 ;  /* 0x000000011900780c */ /* 0x040fe200057c1670 */
[-C--:B------:R-:W-:Y:S01]  /*4a60*/  FMUL R68, R68, R3.reuse ;  /* 0x0000000344447220 */ /* 0x080fe20000400000 */
[----:B------:R-:W-:Y:S01]  /*4a70*/  ISETP.LT.OR P5, PT, R25, 0x9, !P5 ;  /* 0x000000091900780c */ /* 0x000fe20006fa1670 */
[-C--:B------:R-:W-:Y:S01]  /*4a80*/  FMUL R67, R67, R3.reuse ;  /* 0x0000000343437220 */ /* 0x080fe20000400000 */
[----:B0-----:R-:W-:Y:S01]  /*4a90*/  F2FP.SATFINITE.E5M2.F32.PACK_AB_MERGE_C R13, RZ, R78, RZ ;  /* 0x0000004eff0d723e */ /* 0x001fe200048060ff */
[----:B------:R-:W-:Y:S01]  /*4aa0*/  FMUL R66, R66, R3 ;  /* 0x0000000342427220 */ /* 0x000fe20000400000 */
[----:B------:R-:W-:Y:S01]  /*4ab0*/  F2FP.SATFINITE.E5M2.F32.PACK_AB_MERGE_C R73, RZ, R73, RZ ;  /* 0x00000049ff49723e */ /* 0x000fe200048060ff */
[-C--:B------:R-:W-:Y:S01]  /*4ac0*/  FMUL R65, R65, R3.reuse ;  /* 0x0000000341417220 */ /* 0x080fe20000400000 */
[C---:B------:R-:W-:Y:S01]  /*4ad0*/  ISETP.LT.OR P2, PT, R25.reuse, 0x9, !P2 ;  /* 0x000000091900780c */ /* 0x040fe20005741670 */
[----:B------:R0:W-:Y:S01]  /*4ae0*/  @!P1 STG.E.U8 desc[UR18][R10.64+0x1], R13 ;  /* 0x0000010d0a009986 */ /* 0x0001e2000c101112 */
[----:B------:R-:W-:Y:S01]  /*4af0*/  ISETP.GE.AND P1, PT, R26, 0x12, PT ;  /* 0x000000121a00780c */ /* 0x000fe20003f26270 */
[-C--:B------:R-:W-:Y:S01]  /*4b00*/  FMUL R64, R64, R3.reuse ;  /* 0x0000000340407220 */ /* 0x080fe20000400000 */
[----:B------:R-:W-:Y:S01]  /*4b10*/  F2FP.SATFINITE.E5M2.F32.PACK_AB_MERGE_C R27, RZ, R70, RZ ;  /* 0x00000046ff1b723e */ /* 0x000fe200048060ff */
[----:B------:R-:W-:Y:S01]  /*4b20*/  @!P3 STG.E.U8 desc[UR18][R8.64+0x8], R75 ;  /* 0x0000084b0800b986 */ /* 0x000fe2000c101112 */
[----:B------:R-:W-:Y:S01]  /*4b30*/  ISETP.GE.AND P3, PT, R26, 0x11, PT ;  /* 0x000000111a00780c */ /* 0x000fe20003f66270 */
[----:B------:R-:W-:Y:S01]  /*4b40*/  FMUL R62, R62, R3 ;  /* 0x000000033e3e7220 */ /* 0x000fe20000400000 */
[----:B------:R-:W-:Y:S01]  /*4b50*/  F2FP.SATFINITE.E5M2.F32.PACK_AB_MERGE_C R69, RZ, R69, RZ ;  /* 0x00000045ff45723e */ /* 0x000fe200048060ff */
[----:B------:R1:W-:Y:S01]  /*4b60*/  @!P6 STG.E.U8 desc[UR18][R8.64+0x9], R23 ;  /* 0x000009170800e986 */ /* 0x0003e2000c101112 */
[----:B------:R-:W-:Y:S01]  /*4b70*/  ISETP.LT.OR P6, PT, R25, 0x1, !P1 ;  /* 0x000000011900780c */ /* 0x000fe20004fc1670 */
[-C--:B------:R-:W-:Y:S01]  /*4b80*/  FMUL R63, R63, R3.reuse ;  /* 0x000000033f3f7220 */ /* 0x080fe20000400000 */
[C---:B------:R-:W-:Y:S01]  /*4b90*/  ISETP.LT.OR P1, PT, R25.reuse, 0x9, !P1 ;  /* 0x000000091900780c */ /* 0x040fe20004f21670 */
[----:B------:R-:W-:Y:S01]  /*4ba0*/  @!P5 STG.E.U8 desc[UR18][R10.64+0x8], R73 ;  /* 0x000008490a00d986 */ /* 0x000fe2000c101112 */
[----:B------:R-:W-:Y:S01]  /*4bb0*/  ISETP.LT.OR P5, PT, R25, 0x1, !P3 ;  /* 0x000000011900780c */ /* 0x000fe20005fa1670 */
[-C--:B------:R-:W-:Y:S01]  /*4bc0*/  FMUL R61, R61, R3.reuse ;  /* 0x000000033d3d7220 */ /* 0x080fe20000400000 */
[----:B------:R-:W-:Y:S01]  /*4bd0*/  ISETP.LT.OR P3, PT, R25, 0x9, !P3 ;  /* 0x000000091900780c */ /* 0x000fe20005f61670 */
[-C--:B------:R-:W-:Y:S01]  /*4be0*/  FMUL R60, R60, R3.reuse ;  /* 0x000000033c3c7220 */ /* 0x080fe20000400000 */
[----:B0-----:R-:W-:Y:S01]  /*4bf0*/  F2FP.SATFINITE.E5M2.F32.PACK_AB_MERGE_C R13, RZ, R74, RZ ;  /* 0x0000004aff0d723e */ /* 0x001fe200048060ff */
[----:B------:R-:W-:Y:S01]  /*4c00*/  FMUL R58, R58, R3 ;  /* 0x000000033a3a7220 */ /* 0x000fe20000400000 */
[----:B------:R-:W-:Y:S01]  /*4c10*/  F2FP.SATFINITE.E5M2.F32.PACK_AB_MERGE_C R67, RZ, R67, RZ ;  /* 0x00000043ff43723e */ /* 0x000fe200048060ff */
[-C--:B------:R-:W-:Y:S01]  /*4c20*/  FMUL R59, R59, R3.reuse ;  /* 0x000000033b3b7220 */ /* 0x080fe20000400000 */
[----:B-1----:R-:W-:Y:S01]  /*4c30*/  F2FP.SATFINITE.E5M2.F32.PACK_AB_MERGE_C R23, RZ, R72, RZ ;  /* 0x00000048ff17723e */ /* 0x002fe200048060ff */
[----:B------:R0:W-:Y:S01]  /*4c40*/  @!P2 STG.E.U8 desc[UR18][R10.64+0x9], R13 ;  /* 0x0000090d0a00a986 */ /* 0x0001e2000c101112 */
[C---:B------:R-:W-:Y:S01]  /*4c50*/  ISETP.GE.AND P2, PT, R26.reuse, 0x1a, PT ;  /* 0x0000001a1a00780c */ /* 0x040fe20003f46270 */
[----:B------:R-:W-:Y:S01]  /*4c60*/  FMUL R57, R57, R3 ;  /* 0x0000000339397220 */ /* 0x000fe20000400000 */
[----:B------:R-:W-:Y:S01]  /*4c70*/  F2FP.SATFINITE.E5M2.F32.PACK_AB_MERGE_C R65, RZ, R65, RZ ;  /* 0x00000041ff41723e */ /* 0x000fe200048060ff */
[----:B------:R1:W-:Y:S01]  /*4c80*/  @!P5 STG.E.U8 desc[UR18][R8.64+0x10], R23 ;  /* 0x000010170800d986 */ /* 0x0003e2000c101112 */
[----:B------:R-:W-:Y:S01]  /*4c90*/  ISETP.GE.AND P5, PT, R26, 0x19, PT ;  /* 0x000000191a00780c */ /* 0x000fe20003fa6270 */
[----:B------:R-:W-:Y:S01]  /*4ca0*/  FMUL R56, R56, R3 ;  /* 0x0000000338387220 */ /* 0x000fe20000400000 */
[----:B------:R-:W-:Y:S01]  /*4cb0*/  F2FP.SATFINITE.E5M2.F32.PACK_AB_MERGE_C R63, RZ, R63, RZ ;  /* 0x0000003fff3f723e */ /* 0x000fe200048060ff */
[----:B------:R-:W-:Y:S01]  /*4cc0*/  @!P6 STG.E.U8 desc[UR18][R8.64+0x11], R27 ;  /* 0x0000111b0800e986 */ /* 0x000fe2000c101112 */
[----:B------:R-:W-:Y:S01]  /*4cd0*/  ISETP.LT.OR P6, PT, R25, 0x1, !P2 ;  /* 0x000000011900780c */ /* 0x000fe200057c1670 */
[-C--:B------:R-:W-:Y:S01]  /*4ce0*/  FMUL R21, R21, R3.reuse ;  /* 0x0000000315157220 */ /* 0x080fe20000400000 */
[C---:B------:R-:W-:Y:S01]  /*4cf0*/  ISETP.LT.OR P2, PT, R25.reuse, 0x9, !P2 ;  /* 0x000000091900780c */ /* 0x040fe20005741670 */
[----:B------:R-:W-:Y:S01]  /*4d00*/  @!P3 STG.E.U8 desc[UR18][R10.64+0x10], R69 ;  /* 0x000010450a00b986 */ /* 0x000fe2000c101112 */
[C---:B------:R-:W-:Y:S01]  /*4d10*/  ISETP.LT.OR P3, PT, R25.reuse, 0x1, !P5 ;  /* 0x000000011900780c */ /* 0x040fe20006f61670 */
[-C--:B------:R-:W-:Y:S01]  /*4d20*/  FMUL R20, R20, R3.reuse ;  /* 0x0000000314147220 */ /* 0x080fe20000400000 */
[----:B------:R-:W-:Y:S01]  /*4d30*/  ISETP.LT.OR P5, PT, R25, 0x9, !P5 ;  /* 0x000000091900780c */ /* 0x000fe20006fa1670 */
[-C--:B------:R-:W-:Y:S01]  /*4d40*/  FMUL R19, R19, R3.reuse ;  /* 0x0000000313137220 */ /* 0x080fe20000400000 */
[----:B0-----:R-:W-:Y:S01]  /*4d50*/  F2FP.SATFINITE.E5M2.F32.PACK_AB_MERGE_C R13, RZ, R68, RZ ;  /* 0x00000044ff0d723e */ /* 0x001fe200048060ff */
[-C--:B------:R-:W-:Y:S01]  /*4d60*/  FMUL R18, R18, R3.reuse ;  /* 0x0000000312127220 */ /* 0x080fe20000400000 */
[----:B-1----:R-:W-:Y:S01]  /*4d70*/  F2FP.SATFINITE.E5M2.F32.PACK_AB_MERGE_C R23, RZ, R66, RZ ;  /* 0x00000042ff17723e */ /* 0x002fe200048060ff */
[----:B------:R-:W-:Y:S01]  /*4d80*/  FMUL R17, R17, R3 ;  /* 0x0000000311117220 */ /* 0x000fe20000400000 */
[----:B------:R-:W-:Y:S01]  /*4d90*/  F2FP.SATFINITE.E5M2.F32.PACK_AB_MERGE_C R61, RZ, R61, RZ ;  /* 0x0000003dff3d723e */ /* 0x000fe200048060ff */
[----:B------:R0:W-:Y:S01]  /*4da0*/  @!P1 STG.E.U8 desc[UR18][R10.64+0x11], R13 ;  /* 0x0000110d0a009986 */ /* 0x0001e2000c101112 */
[----:B------:R-:W-:Y:S01]  /*4db0*/  ISETP.GE.AND P1, PT, R26, 0x22, PT ;  /* 0x000000221a00780c */ /* 0x000fe20003f26270 */
[----:B------:R-:W-:Y:S01]  /*4dc0*/  FMUL R16, R16, R3 ;  /* 0x0000000310107220 */ /* 0x000fe20000400000 */
[----:B------:R-:W-:Y:S01]  /*4dd0*/  F2FP.SATFINITE.E5M2.F32.PACK_AB_MERGE_C R59, RZ, R59, RZ ;  /* 0x0000003bff3b723e */ /* 0x000fe200048060ff */
[----:B------:R-:W-:Y:S01]  /*4de0*/  @!P3 STG.E.U8 desc[UR18][R8.64+0x18], R67 ;  /* 0x000018430800b986 */ /* 0x000fe2000c101112 */
[----:B------:R-:W-:Y:S01]  /*4df0*/  ISETP.GE.AND P3, PT, R26, 0x21, PT ;  /* 0x000000211a00780c */ /* 0x000fe20003f66270 */
[----:B------:R-:W-:Y:S01]  /*4e00*/  FMUL R15, R15, R3 ;  /* 0x000000030f0f7220 */ /* 0x000fe20000400000 */
[----:B------:R-:W-:Y:S01]  /*4e10*/  F2FP.SATFINITE.E5M2.F32.PACK_AB_MERGE_C R57, RZ, R57, RZ ;  /* 0x00000039ff39723e */ /* 0x000fe200048060ff */
[----:B------:R1:W-:Y:S01]  /*4e20*/  @!P6 STG.E.U8 desc[UR18][R8.64+0x19], R23 ;  /* 0x000019170800e986 */ /* 0x0003e2000c101112 */
[C---:B------:R-:W-:Y:S01]  /*4e30*/  ISETP.LT.OR P6, PT, R25.reuse, 0x1, !P3 ;  /* 0x000000011900780c */ /* 0x040fe20005fc1670 */
[----:B------:R-:W-:Y:S01]  /*4e40*/  FMUL R14, R14, R3 ;  /* 0x000000030e0e7220 */ /* 0x000fe20000400000 */
[C---:B------:R-:W-:Y:S01]  /*4e50*/  ISETP.LT.OR P3, PT, R25.reuse, 0x9, !P3 ;  /* 0x000000091900780c */ /* 0x040fe20005f61670 */
[----:B------:R-:W-:Y:S01]  /*4e60*/  @!P5 STG.E.U8 desc[UR18][R10.64+0x18], R65 ;  /* 0x000018410a00d986 */ /* 0x000fe2000c101112 */
[----:B------:R-:W-:-:S02]  /*4e70*/  ISETP.LT.OR P5, PT, R25, 0x1, !P1 ;  /* 0x000000011900780c */ /* 0x000fc40004fa1670 */
[----:B0-----:R-:W-:Y:S02]  /*4e80*/  F2FP.SATFINITE.E5M2.F32.PACK_AB_MERGE_C R13, RZ, R64, RZ ;  /* 0x00000040ff0d723e */ /* 0x001fe400048060ff */
[----:B------:R-:W-:Y:S02]  /*4e90*/  ISETP.LT.OR P1, PT, R25, 0x9, !P1 ;  /* 0x000000091900780c */ /* 0x000fe40004f21670 */
[----:B------:R-:W-:Y:S01]  /*4ea0*/  F2FP.SATFINITE.E5M2.F32.PACK_AB_MERGE_C R21, RZ, R21, RZ ;  /* 0x00000015ff15723e */ /* 0x000fe200048060ff */
[----:B------:R0:W-:Y:S01]  /*4eb0*/  @!P2 STG.E.U8 desc[UR18][R10.64+0x19], R13 ;  /* 0x0000190d0a00a986 */ /* 0x0001e2000c101112 */
[----:B-1----:R-:W-:Y:S02]  /*4ec0*/  F2FP.SATFINITE.E5M2.F32.PACK_AB_MERGE_C R23, RZ, R62, RZ ;  /* 0x0000003eff17723e */ /* 0x002fe400048060ff */
[----:B------:R-:W-:Y:S01]  /*4ed0*/  ISETP.GE.AND P2, PT, R26, 0x2a, PT ;  /* 0x0000002a1a00780c */ /* 0x000fe20003f46270 */
[----:B------:R-:W-:Y:S01]  /*4ee0*/  @!P6 STG.E.U8 desc[UR18][R8.64+0x20], R63 ;  /* 0x0000203f0800e986 */ /* 0x000fe2000c101112 */
[----:B------:R-:W-:-:S02]  /*4ef0*/  F2FP.SATFINITE.E5M2.F32.PACK_AB_MERGE_C R19, RZ, R19, RZ ;  /* 0x00000013ff13723e */ /* 0x000fc400048060ff */
[----:B------:R-:W-:Y:S01]  /*4f00*/  F2FP.SATFINITE.E5M2.F32.PACK_AB_MERGE_C R17, RZ, R17, RZ ;  /* 0x00000011ff11723e */ /* 0x000fe200048060ff */
[----:B------:R1:W-:Y:S01]  /*4f10*/  @!P5 STG.E.U8 desc[UR18][R8.64+0x21], R23 ;  /* 0x000021170800d986 */ /* 0x0003e2000c101112 */
[----:B------:R-:W-:Y:S02]  /*4f20*/  ISETP.GE.AND P5, PT, R26, 0x29, PT ;  /* 0x000000291a00780c */ /* 0x000fe40003fa6270 */
[----:B------:R-:W-:Y:S01]  /*4f30*/  F2FP.SATFINITE.E5M2.F32.PACK_AB_MERGE_C R15, RZ, R15, RZ ;  /* 0x0000000fff0f723e */ /* 0x000fe200048060ff */
[----:B------:R-:W-:Y:S01]  /*4f40*/  @!P3 STG.E.U8 desc[UR18][R10.64+0x20], R61 ;  /* 0x0000203d0a00b986 */ /* 0x000fe2000c101112 */
[C---:B------:R-:W-:Y:S02]  /*4f50*/  ISETP.LT.OR P3, PT, R25.reuse, 0x1, !P2 ;  /* 0x000000011900780c */ /* 0x040fe40005761670 */
[C---:B------:R-:W-:Y:S02]  /*4f60*/  ISETP.LT.OR P6, PT, R25.reuse, 0x1, !P5 ;  /* 0x000000011900780c */ /* 0x040fe40006fc1670 */
[----:B------:R-:W-:-:S02]  /*4f70*/  ISETP.LT.OR P5, PT, R25, 0x9, !P5 ;  /* 0x000000091900780c */ /* 0x000fc40006fa1670 */
[----:B0-----:R-:W-:Y:S02]  /*4f80*/  F2FP.SATFINITE.E5M2.F32.PACK_AB_MERGE_C R13, RZ, R60, RZ ;  /* 0x0000003cff0d723e */ /* 0x001fe400048060ff */
[----:B-1----:R-:W-:Y:S02]  /*4f90*/  F2FP.SATFINITE.E5M2.F32.PACK_AB_MERGE_C R23, RZ, R58, RZ ;  /* 0x0000003aff17723e */ /* 0x002fe400048060ff */
[----:B------:R-:W-:Y:S01]  /*4fa0*/  ISETP.LT.OR P2, PT, R25, 0x9, !P2 ;  /* 0x000000091900780c */ /* 0x000fe20005741670 */
[----:B------:R0:W-:Y:S01]  /*4fb0*/  @!P1 STG.E.U8 desc[UR18][R10.64+0x21], R13 ;  /* 0x0000210d0a009986 */ /* 0x0001e2000c101112 */
[----:B------:R-:W-:-:S03]  /*4fc0*/  ISETP.GE.AND P1, PT, R26, 0x31, PT ;  /* 0x000000311a00780c */ /* 0x000fc60003f26270 */
[----:B------:R1:W-:Y:S01]  /*4fd0*/  @!P3 STG.E.U8 desc[UR18][R8.64+0x29], R23 ;  /* 0x000029170800b986 */ /* 0x0003e2000c101112 */
[----:B------:R-:W-:-:S03]  /*4fe0*/  ISETP.GE.AND P3, PT, R26, 0x32, PT ;  /* 0x000000321a00780c */ /* 0x000fc60003f66270 */
[----:B------:R-:W-:Y:S01]  /*4ff0*/  @!P6 STG.E.U8 desc[UR18][R8.64+0x28], R59 ;  /* 0x0000283b0800e986 */ /* 0x000fe2000c101112 */
[C---:B------:R-:W-:Y:S02]  /*5000*/  ISETP.LT.OR P6, PT, R25.reuse, 0x1, !P1 ;  /* 0x000000011900780c */ /* 0x040fe40004fc1670 */
[C---:B------:R-:W-:Y:S01]  /*5010*/  ISETP.LT.OR P1, PT, R25.reuse, 0x9, !P1 ;  /* 0x000000091900780c */ /* 0x040fe20004f21670 */
[----:B------:R-:W-:Y:S01]  /*5020*/  @!P5 STG.E.U8 desc[UR18][R10.64+0x28], R57 ;  /* 0x000028390a00d986 */ /* 0x000fe2000c101112 */
[C---:B------:R-:W-:Y:S02]  /*5030*/  ISETP.LT.OR P5, PT, R25.reuse, 0x1, !P3 ;  /* 0x000000011900780c */ /* 0x040fe40005fa1670 */
        /* <DEDUP_REMOVED lines=10> */
[----:B------:R2:W-:Y:S01]  /*50e0*/  @!P1 STG.E.U8 desc[UR18][R10.64+0x30], R19 ;  /* 0x000030130a009986 */ /* 0x0005e2000c101112 */
[C---:B------:R-:W-:Y:S02]  /*50f0*/  ISETP.LT.OR P1, PT, R25.reuse, 0x1, !P2 ;  /* 0x000000011900780c */ /* 0x040fe40005721670 */
[----:B------:R-:W-:Y:S02]  /*5100*/  ISETP.LT.OR P2, PT, R25, 0x9, !P2 ;  /* 0x000000091900780c */ /* 0x000fe40005741670 */
[----:B0-----:R-:W-:Y:S02]  /*5110*/  F2FP.SATFINITE.E5M2.F32.PACK_AB_MERGE_C R13, RZ, R18, RZ ;  /* 0x00000012ff0d723e */ /* 0x001fe400048060ff */
[----:B-1----:R-:W-:-:S03]  /*5120*/  F2FP.SATFINITE.E5M2.F32.PACK_AB_MERGE_C R21, RZ, R14, RZ ;  /* 0x0000000eff15723e */ /* 0x002fc600048060ff */
[----:B------:R0:W-:Y:S01]  /*5130*/  @!P3 STG.E.U8 desc[UR18][R10.64+0x31], R13 ;  /* 0x0000310d0a00b986 */ /* 0x0001e2000c101112 */
[----:B--2---:R-:W-:-:S03]  /*5140*/  F2FP.SATFINITE.E5M2.F32.PACK_AB_MERGE_C R19, RZ, R16, RZ ;  /* 0x00000010ff13723e */ /* 0x004fc600048060ff */
[----:B------:R0:W-:Y:S04]  /*5150*/  @!P1 STG.E.U8 desc[UR18][R8.64+0x38], R17 ;  /* 0x0000381108009986 */ /* 0x0001e8000c101112 */
[----:B------:R0:W-:Y:S04]  /*5160*/  @!P5 STG.E.U8 desc[UR18][R8.64+0x39], R19 ;  /* 0x000039130800d986 */ /* 0x0001e8000c101112 */
[----:B------:R0:W-:Y:S04]  /*5170*/  @!P2 STG.E.U8 desc[UR18][R10.64+0x38], R15 ;  /* 0x0000380f0a00a986 */ /* 0x0001e8000c101112 */
[----:B------:R0:W-:Y:S02]  /*5180*/  @!P6 STG.E.U8 desc[UR18][R10.64+0x39], R21 ;  /* 0x000039150a00e986 */ /* 0x0001e4000c101112 */
.L_x_104:
[----:B------:R-:W-:Y:S05]  /*5190*/  BSYNC B0 ;  /* 0x0000000000007941 */ /* 0x000fea0003800000 */
.L_x_38:
[----:B------:R-:W-:Y:S01]  /*51a0*/  ULDC UR6, c[0x0][0xc] ;  /* 0x0000030000067ab9 */ /* 0x000fe20000000800 */
[----:B------:R-:W-:Y:S01]  /*51b0*/  ULDC UR7, c[0x0][0x10] ;  /* 0x0000040000077ab9 */ /* 0x000fe20000000800 */
[----:B0-----:R-:W0:Y:S01]  /*51c0*/  LDC R9, c[0x0][0x14] ;  /* 0x00000500ff097b82 */ /* 0x001e220000000800 */
[----:B------:R-:W-:Y:S01]  /*51d0*/  UIMAD.WIDE.U32 UR6, UR6, UR7, URZ ;  /* 0x00000007060672a5 */ /* 0x000fe2000f8e003f */
[----:B-----5:R-:W-:Y:S01]  /*51e0*/  PRMT R8, RZ, 0x7610, R8 ;  /* 0x00007610ff087816 */ /* 0x020fe20000000008 */
[----:B------:R-:W-:Y:S02]  /*51f0*/  IMAD.MOV.U32 R12, RZ, RZ, -0x1 ;  /* 0xffffffffff0c7424 */ /* 0x000fe400078e00ff */
[----:B------:R-:W-:Y:S02]  /*5200*/  IMAD.MOV.U32 R71, RZ, RZ, -0x1 ;  /* 0xffffffffff477424 */ /* 0x000fe400078e00ff */
[----:B0-----:R-:W-:-:S04]  /*5210*/  IMAD.WIDE.U32 R4, R9, UR6, R4 ;  /* 0x0000000609047c25 */ /* 0x001fc8000f8e0004 */
[----:B------:R-:W-:Y:S01]  /*5220*/  IMAD R9, R9, UR7, RZ ;  /* 0x0000000709097c24 */ /* 0x000fe2000f8e02ff */
[----:B------:R-:W-:Y:S02]  /*5230*/  ULDC.64 UR6, c[0x0][0x650] ;  /* 0x0001940000067ab9 */ /* 0x000fe40000000a00 */
[----:B------:R-:W-:Y:S01]  /*5240*/  ISETP.GE.U32.AND P1, PT, R4, UR6, PT ;  /* 0x0000000604007c0c */ /* 0x000fe2000bf26070 */
[----:B------:R-:W-:-:S05]  /*5250*/  IMAD.IADD R5, R5, 0x1, R9 ;  /* 0x0000000105057824 */ /* 0x000fca00078e0209 */
[----:B------:R-:W-:-:S13]  /*5260*/  ISETP.GE.U32.AND.EX P1, PT, R5, UR7, PT, P1 ;  /* 0x0000000705007c0c */ /* 0x000fda000bf26110 */
[----:B------:R-:W-:Y:S05]  /*5270*/  @P1 BRA `(.L_x_105) ;  /* 0x0000000400601947 */ /* 0x000fea0003800000 */
[----:B------:R-:W0:Y:S01]  /*5280*/  S2R R20, SR_CTAID.X ;  /* 0x0000000000147919 */ /* 0x000e220000002500 */
[----:B------:R-:W5:Y:S01]  /*5290*/  LDC.64 R14, c[0x0][0x628] ;  /* 0x00018a00ff0e7b82 */ /* 0x000f620000000a00 */
[----:B------:R-:W-:Y:S01]  /*52a0*/  ULDC UR6, c[0x0][0x150] ;  /* 0x0000540000067ab9 */ /* 0x000fe20000000800 */
[----:B------:R-:W-:Y:S01]  /*52b0*/  IMAD.MOV.U32 R12, RZ, RZ, R4 ;  /* 0x000000ffff0c7224 */ /* 0x000fe200078e0004 */
[----:B-12-4-:R-:W1:Y:S01]  /*52c0*/  S2R R22, SR_CTAID.Y ;  /* 0x0000000000167919 */ /* 0x016e620000002600 */
[----:B------:R-:W-:-:S04]  /*52d0*/  IMAD.MOV.U32 R13, RZ, RZ, R5 ;  /* 0x000000ffff0d7224 */ /* 0x000fc800078e0005 */
[----:B------:R-:W2:Y:S08]  /*52e0*/  LDC R23, c[0x0][0x144] ;  /* 0x00005100ff177b82 */ /* 0x000eb00000000800 */
[----:B------:R-:W4:Y:S08]  /*52f0*/  LDC R16, c[0x0][0x630] ;  /* 0x00018c00ff107b82 */ /* 0x000f300000000800 */
[----:B------:R-:W1:Y:S01]  /*5300*/  LDC.64 R18, c[0x0][0x620] ;  /* 0x00018800ff127b82 */ /* 0x000e620000000a00 */
[----:B-----5:R-:W-:-:S04]  /*5310*/  ISETP.NE.U32.AND P1, PT, R14, RZ, PT ;  /* 0x000000ff0e00720c */ /* 0x020fc80003f25070 */
[----:B------:R-:W-:Y:S02]  /*5320*/  ISETP.NE.AND.EX P1, PT, R15, RZ, PT, P1 ;  /* 0x000000ff0f00720c */ /* 0x000fe40003f25310 */
[----:B0-----:R-:W-:-:S05]  /*5330*/  I2FP.F32.U32 R8, R20 ;  /* 0x0000001400087245 */ /* 0x001fca0000201000 */
[----:B------:R-:W-:-:S04]  /*5340*/  FMUL R8, R8, UR6 ;  /* 0x0000000608087c20 */ /* 0x000fc80008400000 */
[----:B------:R0:W0:Y:S02]  /*5350*/  F2I.U32.TRUNC.NTZ R21, R8 ;  /* 0x0000000800157305 */ /* 0x000024000020f000 */
[----:B--2-4-:R-:W-:Y:S05]  /*5360*/  @!P1 BRA `(.L_x_106) ;  /* 0x0000000000289947 */ /* 0x014fea0003800000 */
[----:B------:R-:W2:Y:S02]  /*5370*/  LDC R9, c[0x0][0x634] ;  /* 0x00018d00ff097b82 */ /* 0x000ea40000000800 */
[----:B--2---:R-:W-:-:S05]  /*5380*/  IADD3 R13, P1, R4, R9, RZ ;  /* 0x00000009040d7210 */ /* 0x004fca0007f3e0ff */
[----:B------:R-:W-:-:S04]  /*5390*/  IMAD.X R17, RZ, RZ, R5, P1 ;  /* 0x000000ffff117224 */ /* 0x000fc800008e0605 */
[----:B0-----:R-:W-:-:S04]  /*53a0*/  IMAD.WIDE.U32 R8, R17, R14, RZ ;  /* 0x0000000e11087225 */ /* 0x001fc800078e00ff */
[----:B---3--:R-:W-:-:S04]  /*53b0*/  IMAD.WIDE.U32 R10, P1, R13, R15, R8 ;  /* 0x0000000f0d0a7225 */ /* 0x008fc80007820008 */
[----:B------:R-:W-:-:S04]  /*53c0*/  IMAD.WIDE.U32 R8, R13, R14, RZ ;  /* 0x0000000e0d087225 */ /* 0x000fc800078e00ff */
[----:B------:R-:W-:Y:S01]  /*53d0*/  IMAD.X R13, RZ, RZ, RZ, P1 ;  /* 0x000000ffff0d7224 */ /* 0x000fe200008e06ff */
[----:B------:R-:W-:Y:S01]  /*53e0*/  IADD3 RZ, P1, R9, R10, RZ ;  /* 0x0000000a09ff7210 */ /* 0x000fe20007f3e0ff */
[----:B------:R-:W-:-:S04]  /*53f0*/  IMAD.MOV.U32 R12, RZ, RZ, R11 ;  /* 0x000000ffff0c7224 */ /* 0x000fc800078e000b */
[----:B------:R-:W-:-:S08]  /*5400*/  IMAD.WIDE.U32.X R12, R17, R15, R12, P1 ;  /* 0x0000000f110c7225 */ /* 0x000fd000008e040c */
.L_x_106:
[----:B---3--:R-:W2:Y:S01]  /*5410*/  LDC.64 R28, c[0x0][0x640] ;  /* 0x00019000ff1c7b82 */ /* 0x008ea20000000a00 */
[-C--:B------:R-:W-:Y:S01]  /*5420*/  SHF.R.U64 R71, R12, R16.reuse, R13 ;  /* 0x000000100c477219 */ /* 0x080fe2000000120d */
[----:B0-----:R-:W-:Y:S01]  /*5430*/  IMAD.MOV R21, RZ, RZ, -R21 ;  /* 0x000000ffff157224 */ /* 0x001fe200078e0a15 */
[----:B------:R-:W-:Y:S01]  /*5440*/  SHF.R.U32.HI R8, RZ, R16, R13 ;  /* 0x00000010ff087219 */ /* 0x000fe2000001160d */
[----:B------:R-:W-:Y:S01]  /*5450*/  ULDC UR6, c[0x0][0x154] ;  /* 0x0000550000067ab9 */ /* 0x000fe20000000800 */
[----:B------:R-:W-:Y:S01]  /*5460*/  IADD3 R11, P1, RZ, -R71, RZ ;  /* 0x80000047ff0b7210 */ /* 0x000fe20007f3e0ff */
[----:B------:R-:W-:Y:S02]  /*5470*/  IMAD R21, R23, R21, R20 ;  /* 0x0000001517157224 */ /* 0x000fe400078e0214 */
[----:B------:R-:W0:Y:S01]  /*5480*/  LDC R12, c[0x0][0x618] ;  /* 0x00018600ff0c7b82 */ /* 0x000e220000000800 */
[----:B------:R-:W-:Y:S02]  /*5490*/  IMAD.MOV.U32 R13, RZ, RZ, 0x1 ;  /* 0x00000001ff0d7424 */ /* 0x000fe400078e00ff */
[----:B------:R-:W-:-:S04]  /*54a0*/  IMAD.X R9, RZ, RZ, ~R8, P1 ;  /* 0x000000ffff097224 */ /* 0x000fc800008e0e08 */
[-C--:B-1----:R-:W-:Y:S01]  /*54b0*/  IMAD R10, R9, R18.reuse, RZ ;  /* 0x00000012090a7224 */ /* 0x082fe200078e02ff */
[----:B------:R-:W1:Y:S01]  /*54c0*/  LDC R24, c[0x0][0x608] ;  /* 0x00018200ff187b82 */ /* 0x000e620000000800 */
[----:B------:R-:W-:-:S04]  /*54d0*/  IMAD.WIDE.U32 R8, R11, R18, R4 ;  /* 0x000000120b087225 */ /* 0x000fc800078e0004 */
[----:B------:R-:W-:Y:S01]  /*54e0*/  IMAD R11, R11, R19, R10 ;  /* 0x000000130b0b7224 */ /* 0x000fe200078e020a */
[----:B------:R-:W-:Y:S02]  /*54f0*/  I2FP.F32.U32 R10, R22 ;  /* 0x00000016000a7245 */ /* 0x000fe40000201000 */
[----:B------:R-:W3:Y:S01]  /*5500*/  LDC R26, c[0x0][0x658] ;  /* 0x00019600ff1a7b82 */ /* 0x000ee20000000800 */
[----:B------:R-:W-:Y:S01]  /*5510*/  IMAD.IADD R9, R9, 0x1, R11 ;  /* 0x0000000109097824 */ /* 0x000fe200078e020b */
[----:B--2---:R-:W-:Y:S01]  /*5520*/  ISETP.NE.U32.AND P1, PT, R28, RZ, PT ;  /* 0x000000ff1c00720c */ /* 0x004fe20003f25070 */
[----:B------:R-:W-:Y:S01]  /*5530*/  FMUL R10, R10, UR6 ;  /* 0x000000060a0a7c20 */ /* 0x000fe20008400000 */
[----:B------:R-:W-:Y:S02]  /*5540*/  IMAD.MOV.U32 R11, RZ, RZ, -0x1 ;  /* 0xffffffffff0b7424 */ /* 0x000fe400078e00ff */
[----:B------:R-:W-:Y:S01]  /*5550*/  ISETP.NE.AND.EX P1, PT, R29, RZ, PT, P1 ;  /* 0x000000ff1d00720c */ /* 0x000fe20003f25310 */
[----:B------:R2:W4:Y:S01]  /*5560*/  F2I.U32.TRUNC.NTZ R17, R10 ;  /* 0x0000000a00117305 */ /* 0x000522000020f000 */
[----:B------:R-:W2:Y:S01]  /*5570*/  LDC R19, c[0x0][0x148] ;  /* 0x00005200ff137b82 */ /* 0x000ea20000000800 */
[----:B0-----:R-:W-:-:S02]  /*5580*/  SHF.R.U64 R16, R8, R12, R9 ;  /* 0x0000000c08107219 */ /* 0x001fc40000001209 */
[----:B------:R-:W-:-:S05]  /*5590*/  SHF.R.U32.HI R9, RZ, R12, R9 ;  /* 0x0000000cff097219 */ /* 0x000fca0000011609 */
[----:B------:R-:W0:Y:S01]  /*55a0*/  LDC R20, c[0x0][0x600] ;  /* 0x00018000ff147b82 */ /* 0x000e220000000800 */
[-CC-:B-1----:R-:W-:Y:S02]  /*55b0*/  SHF.R.U64 R14, R16, R24.reuse, R9.reuse ;  /* 0x00000018100e7219 */ /* 0x182fe40000001209 */
[----:B------:R-:W-:-:S05]  /*55c0*/  SHF.R.U32.HI R9, RZ, R24, R9 ;  /* 0x00000018ff097219 */ /* 0x000fca0000011609 */
[----:B------:R-:W1:Y:S01]  /*55d0*/  LDC R25, c[0x0][0x648] ;  /* 0x00019200ff197b82 */ /* 0x000e620000000800 */
[-CC-:B---3--:R-:W-:Y:S02]  /*55e0*/  SHF.R.U64 R18, R14, R26.reuse, R9.reuse ;  /* 0x0000001a0e127219 */ /* 0x188fe40000001209 */
[-C--:B------:R-:W-:Y:S02]  /*55f0*/  SHF.L.U32 R11, R11, R26.reuse, RZ ;  /* 0x0000001a0b0b7219 */ /* 0x080fe400000006ff */
[-C--:B------:R-:W-:Y:S01]  /*5600*/  SHF.R.U32.HI R9, RZ, R26.reuse, R9 ;  /* 0x0000001aff097219 */ /* 0x080fe20000011609 */
[----:B------:R-:W-:Y:S01]  /*5610*/  IMAD.MOV.U32 R8, RZ, RZ, R18 ;  /* 0x000000ffff087224 */ /* 0x000fe200078e0012 */
[----:B------:R-:W-:Y:S01]  /*5620*/  SHF.L.U32 R24, R13, R26, RZ ;  /* 0x0000001a0d187219 */ /* 0x000fe200000006ff */
[----:B------:R-:W3:Y:S01]  /*5630*/  LDC R27, c[0x0][0x638] ;  /* 0x00018e00ff1b7b82 */ /* 0x000ee20000000800 */
[----:B------:R-:W-:-:S07]  /*5640*/  LOP3.LUT R23, RZ, R11, RZ, 0x33, !PT ;  /* 0x0000000bff177212 */ /* 0x000fce00078e33ff */
[----:B------:R-:W0:Y:S01]  /*5650*/  LDC R30, c[0x0][0x610] ;  /* 0x00018400ff1e7b82 */ /* 0x000e220000000800 */
[----:B----4-:R-:W-:Y:S05]  /*5660*/  @!P1 BRA `(.L_x_107) ;  /* 0x0000000000289947 */ /* 0x010fea0003800000 */
[----:B------:R-:W4:Y:S02]  /*5670*/  LDC R13, c[0x0][0x64c] ;  /* 0x00019300ff0d7b82 */ /* 0x000f240000000800 */
[----:B----4-:R-:W-:-:S05]  /*5680*/  IADD3 R13, P1, R18, R13, RZ ;  /* 0x0000000d120d7210 */ /* 0x010fca0007f3e0ff */
[----:B------:R-:W-:-:S04]  /*5690*/  IMAD.X R15, RZ, RZ, R9, P1 ;  /* 0x000000ffff0f7224 */ /* 0x000fc800008e0609 */
[----:B------:R-:W-:-:S04]  /*56a0*/  IMAD.WIDE.U32 R8, R15, R28, RZ ;  /* 0x0000001c0f087225 */ /* 0x000fc800078e00ff */
[----:B--2---:R-:W-:-:S04]  /*56b0*/  IMAD.WIDE.U32 R10, P1, R13, R29, R8 ;  /* 0x0000001d0d0a7225 */ /* 0x004fc80007820008 */
[----:B------:R-:W-:-:S04]  /*56c0*/  IMAD.WIDE.U32 R8, R13, R28, RZ ;  /* 0x0000001c0d087225 */ /* 0x000fc800078e00ff */
[----:B------:R-:W-:Y:S01]  /*56d0*/  IMAD.X R13, RZ, RZ, RZ, P1 ;  /* 0x000000ffff0d7224 */ /* 0x000fe200008e06ff */
[----:B------:R-:W-:Y:S01]  /*56e0*/  IADD3 RZ, P1, R9, R10, RZ ;  /* 0x0000000a09ff7210 */ /* 0x000fe20007f3e0ff */
[----:B------:R-:W-:-:S04]  /*56f0*/  IMAD.MOV.U32 R12, RZ, RZ, R11 ;  /* 0x000000ffff0c7224 */ /* 0x000fc800078e000b */
[----:B------:R-:W-:-:S08]  /*5700*/  IMAD.WIDE.U32.X R8, R15, R29, R12, P1 ;  /* 0x0000001d0f087225 */ /* 0x000fd000008e040c */
.L_x_107:
[----:B-1----:R-:W-:Y:S01]  /*5710*/  SHF.R.U64 R8, R8, R25, R9 ;  /* 0x0000001908087219 */ /* 0x002fe20000001209 */
[----:B0-----:R-:W-:Y:S01]  /*5720*/  VIADD R13, R20, 0xffffffff ;  /* 0xffffffff140d7836 */ /* 0x001fe20000000000 */
[----:B------:R-:W-:Y:S01]  /*5730*/  LOP3.LUT R11, R14, R23, RZ, 0xc0, !PT ;  /* 0x000000170e0b7212 */ /* 0x000fe200078ec0ff */
[----:B------:R-:W-:Y:S02]  /*5740*/  IMAD.MOV R17, RZ, RZ, -R17 ;  /* 0x000000ffff117224 */ /* 0x000fe400078e0a11 */
[----:B------:R-:W-:Y:S02]  /*5750*/  IMAD.MOV R9, RZ, RZ, -R8 ;  /* 0x000000ffff097224 */ /* 0x000fe400078e0a08 */
[----:B------:R-:W-:Y:S01]  /*5760*/  IMAD R24, R24, R8, R11 ;  /* 0x0000000818187224 */ /* 0x000fe200078e020b */
[----:B------:R-:W-:Y:S01]  /*5770*/  LOP3.LUT R11, R16, R13, RZ, 0xc0, !PT ;  /* 0x0000000d100b7212 */ /* 0x000fe200078ec0ff */
[----:B--2---:R-:W-:Y:S02]  /*5780*/  @P4 IMAD R21, R19, R17, R22 ;  /* 0x0000001113154224 */ /* 0x004fe400078e0216 */
[----:B---3--:R-:W-:-:S02]  /*5790*/  IMAD R8, R9, R27, R18 ;  /* 0x0000001b09087224 */ /* 0x008fc400078e0212 */
[----:B------:R-:W-:Y:S02]  /*57a0*/  IMAD R24, R24, R30, R21 ;  /* 0x0000001e18187224 */ /* 0x000fe400078e0215 */
[----:B------:R-:W-:Y:S02]  /*57b0*/  IMAD R9, R8, R20, R11 ;  /* 0x0000001408097224 */ /* 0x000fe400078e020b */
[----:B------:R-:W-:-:S03]  /*57c0*/  IMAD.MOV.U32 R10, RZ, RZ, 0x1 ;  /* 0x00000001ff0a7424 */ /* 0x000fc600078e00ff */
[----:B------:R-:W-:Y:S02]  /*57d0*/  SEL R12, R9, R24, !P4 ;  /* 0x00000018090c7207 */ /* 0x000fe40006000000 */
[----:B------:R-:W-:Y:S02]  /*57e0*/  PRMT R8, R10, 0x7610, R8 ;  /* 0x000076100a087816 */ /* 0x000fe40000000008 */
[----:B------:R-:W-:-:S07]  /*57f0*/  SEL R24, R24, R9, !P4 ;  /* 0x0000000918187207 */ /* 0x000fce0006000000 */
.L_x_105:
[----:B------:R-:W-:Y:S01]  /*5800*/  LOP3.LUT P1, RZ, R8, 0xff, RZ, 0xc0, !PT ;  /* 0x000000ff08ff7812 */ /* 0x000fe2000782c0ff */
[----:B---3--:R-:W-:-:S12]  /*5810*/  IMAD.MOV.U32 R11, RZ, RZ, R24 ;  /* 0x000000ffff0b7224 */ /* 0x008fd800078e0018 */
[----:B------:R-:W-:Y:S05]  /*5820*/  @P1 BRA `(.L_x_108) ;  /* 0xffffffbc00581947 */ /* 0x000fea000383ffff */
[----:B------:R-:W-:Y:S05]  /*5830*/  EXIT ;  /* 0x000000000000794d */ /* 0x000fea0003800000 */
.L_x_8:
[----:B0-----:R-:W-:Y:S01]  /*5840*/  ULDC.64 UR4, c[0x0][0x650] ;  /* 0x0001940000047ab9 */ /* 0x001fe20000000a00 */
        /* <DEDUP_REMOVED lines=25> */
.L_x_110:
[----:B------:R-:W0:Y:S01]  /*59e0*/  LDC.64 R28, c[0x0][0x640] ;  /* 0x00019000ff1c7b82 */ /* 0x000e220000000a00 */
[-CC-:B------:R-:W-:Y:S01]  /*59f0*/  SHF.R.U64 R21, R14, R6.reuse, R15.reuse ;  /* 0x000000060e157219 */ /* 0x180fe2000000120f */
[----:B------:R-:W-:Y:S01]  /*5a00*/  IMAD.MOV.U32 R26, RZ, RZ, 0x1 ;  /* 0x00000001ff1a7424 */ /* 0x000fe200078e00ff */
[----:B------:R-:W-:Y:S02]  /*5a10*/  SHF.R.U32.HI R6, RZ, R6, R15 ;  /* 0x00000006ff067219 */ /* 0x000fe4000001160f */
[----:B------:R-:W-:-:S03]  /*5a20*/  IADD3 R13, P0, RZ, -R21, RZ ;  /* 0x80000015ff0d7210 */ /* 0x000fc60007f1e0ff */
[----:B------:R-:W1:Y:S02]  /*5a30*/  LDC R12, c[0x0][0x618] ;  /* 0x00018600ff0c7b82 */ /* 0x000e640000000800 */
[----:B------:R-:W-:-:S04]  /*5a40*/  IMAD.X R11, RZ, RZ, ~R6, P0 ;  /* 0x000000ffff0b7224 */ /* 0x000fc800000e0e06 */
[-C--:B------:R-:W-:Y:S02]  /*5a50*/  IMAD R6, R11, R22.reuse, RZ ;  /* 0x000000160b067224 */ /* 0x080fe400078e02ff */
[----:B------:R-:W2:Y:S01]  /*5a60*/  LDC R14, c[0x0][0x608] ;  /* 0x00018200ff0e7b82 */ /* 0x000ea20000000800 */
[----:B------:R-:W-:-:S04]  /*5a70*/  IMAD.WIDE.U32 R10, R13, R22, R4 ;  /* 0x000000160d0a7225 */ /* 0x000fc800078e0004 */
[----:B------:R-:W-:-:S03]  /*5a80*/  IMAD R13, R13, R23, R6 ;  /* 0x000000170d0d7224 */ /* 0x000fc600078e0206 */
[----:B------:R-:W3:Y:S01]  /*5a90*/  LDC R27, c[0x0][0x658] ;  /* 0x00019600ff1b7b82 */ /* 0x000ee20000000800 */
[----:B------:R-:W-:Y:S01]  /*5aa0*/  IMAD.IADD R11, R11, 0x1, R13 ;  /* 0x000000010b0b7824 */ /* 0x000fe200078e020d */
[----:B0-----:R-:W-:-:S04]  /*5ab0*/  ISETP.NE.U32.AND P0, PT, R28, RZ, PT ;  /* 0x000000ff1c00720c */ /* 0x001fc80003f05070 */
[----:B------:R-:W-:Y:S02]  /*5ac0*/  ISETP.NE.AND.EX P0, PT, R29, RZ, PT, P0 ;  /* 0x000000ff1d00720c */ /* 0x000fe40003f05300 */
[----:B------:R-:W0:Y:S01]  /*5ad0*/  LDC R18, c[0x0][0x600] ;  /* 0x00018000ff127b82 */ /* 0x000e220000000800 */
[-CC-:B-1----:R-:W-:Y:S01]  /*5ae0*/  SHF.R.U64 R16, R10, R12.reuse, R11.reuse ;  /* 0x0000000c0a107219 */ /* 0x182fe2000000120b */
[----:B------:R-:W-:Y:S01]  /*5af0*/  IMAD.MOV.U32 R10, RZ, RZ, -0x1 ;  /* 0xffffffffff0a7424 */ /* 0x000fe200078e00ff */
[----:B------:R-:W-:-:S05]  /*5b00*/  SHF.R.U32.HI R11, RZ, R12, R11 ;  /* 0x0000000cff0b7219 */ /* 0x000fca000001160b */
[----:B------:R-:W1:Y:S01]  /*5b10*/  LDC R22, c[0x0][0x648] ;  /* 0x00019200ff167b82 */ /* 0x000e620000000800 */
[-CC-:B--2---:R-:W-:Y:S02]  /*5b20*/  SHF.R.U64 R23, R16, R14.reuse, R11.reuse ;  /* 0x0000000e10177219 */ /* 0x184fe4000000120b */
[----:B------:R-:W-:-:S05]  /*5b30*/  SHF.R.U32.HI R6, RZ, R14, R11 ;  /* 0x0000000eff067219 */ /* 0x000fca000001160b */
[----:B------:R-:W2:Y:S01]  /*5b40*/  LDC R24, c[0x0][0x638] ;  /* 0x00018e00ff187b82 */ /* 0x000ea20000000800 */
[-C--:B---3--:R-:W-:Y:S02]  /*5b50*/  SHF.L.U32 R10, R10, R27.reuse, RZ ;  /* 0x0000001b0a0a7219 */ /* 0x088fe400000006ff */
[-CC-:B------:R-:W-:Y:S02]  /*5b60*/  SHF.R.U64 R25, R23, R27.reuse, R6.reuse ;  /* 0x0000001b17197219 */ /* 0x180fe40000001206 */
[----:B------:R-:W-:Y:S02]  /*5b70*/  LOP3.LUT R30, RZ, R10, RZ, 0x33, !PT ;  /* 0x0000000aff1e7212 */ /* 0x000fe400078e33ff */
[----:B------:R-:W-:Y:S01]  /*5b80*/  SHF.R.U32.HI R11, RZ, R27, R6 ;  /* 0x0000001bff0b7219 */ /* 0x000fe20000011606 */
[----:B------:R-:W3:Y:S01]  /*5b90*/  LDC R31, c[0x0][0x610] ;  /* 0x00018400ff1f7b82 */ /* 0x000ee20000000800 */
[----:B------:R-:W-:Y:S01]  /*5ba0*/  IMAD.MOV.U32 R10, RZ, RZ, R25 ;  /* 0x000000ffff0a7224 */ /* 0x000fe200078e0019 */
[----:B------:R-:W-:Y:S06]  /*5bb0*/  @!P0 BRA `(.L_x_111) ;  /* 0x0000000000288947 */ /* 0x000fec0003800000 */
        /* <DEDUP_REMOVED lines=10> */
.L_x_111:
[----:B-1----:R-:W-:Y:S01]  /*5c60*/  SHF.R.U64 R9, R10, R22, R11 ;  /* 0x000000160a097219 */ /* 0x002fe2000000120b */
[----:B0-----:R-:W-:Y:S01]  /*5c70*/  VIADD R11, R18, 0xffffffff ;  /* 0xffffffff120b7836 */ /* 0x001fe20000000000 */
[----:B------:R-:W-:Y:S01]  /*5c80*/  SHF.L.U32 R26, R26, R27, RZ ;  /* 0x0000001b1a1a7219 */ /* 0x000fe200000006ff */
[----:B------:R-:W-:Y:S01]  /*5c90*/  @P4 IMAD R7, R19, R20, R8 ;  /* 0x0000001413074224 */ /* 0x000fe200078e0208 */
[----:B------:R-:W-:Y:S01]  /*5ca0*/  LOP3.LUT R6, R23, R30, RZ, 0xc0, !PT ;  /* 0x0000001e17067212 */ /* 0x000fe200078ec0ff */
[----:B------:R-:W-:Y:S02]  /*5cb0*/  IMAD.MOV R10, RZ, RZ, -R9 ;  /* 0x000000ffff0a7224 */ /* 0x000fe400078e0a09 */
[----:B------:R-:W-:Y:S02]  /*5cc0*/  IMAD.MOV.U32 R17, RZ, RZ, R21 ;  /* 0x000000ffff117224 */ /* 0x000fe400078e0015 */
[----:B------:R-:W-:Y:S01]  /*5cd0*/  IMAD R8, R26, R9, R6 ;  /* 0x000000091a087224 */ /* 0x000fe200078e0206 */
[----:B------:R-:W-:Y:S01]  /*5ce0*/  LOP3.LUT R9, R16, R11, RZ, 0xc0, !PT ;  /* 0x0000000b10097212 */ /* 0x000fe200078ec0ff */
[----:B--2---:R-:W-:-:S02]  /*5cf0*/  IMAD R6, R10, R24, R25 ;  /* 0x000000180a067224 */ /* 0x004fc400078e0219 */
[----:B---3--:R-:W-:Y:S02]  /*5d00*/  IMAD R7, R8, R31, R7 ;  /* 0x0000001f08077224 */ /* 0x008fe400078e0207 */
[----:B------:R-:W-:Y:S02]  /*5d10*/  IMAD R14, R6, R18, R9 ;  /* 0x00000012060e7224 */ /* 0x000fe400078e0209 */
[----:B------:R-:W-:-:S03]  /*5d20*/  IMAD.MOV.U32 R8, RZ, RZ, 0x1 ;  /* 0x00000001ff087424 */ /* 0x000fc600078e00ff */
[----:B------:R-:W-:Y:S02]  /*5d30*/  SEL R18, R14, R7, !P4 ;  /* 0x000000070e127207 */ /* 0x000fe40006000000 */
[----:B------:R-:W-:Y:S02]  /*5d40*/  PRMT R6, R8, 0x7610, R6 ;  /* 0x0000761008067816 */ /* 0x000fe40000000006 */
[----:B------:R-:W-:-:S07]  /*5d50*/  SEL R14, R7, R14, !P4 ;  /* 0x0000000e070e7207 */ /* 0x000fce0006000000 */
.L_x_109:
[----:B------:R-:W-:-:S08]  /*5d60*/  NOP ;  /* 0x0000000000007918 */ /* 0x000fd00000000000 */
[----:B------:R-:W0:-:S00]  /*5d70*/  USETMAXREG.DEALLOC.CTAPOOL 0x28 ;  /* 0x00000028000079c8 */ /* 0x000e0000080e0500 */
[----:B0-----:R-:W-:-:S13]  /*5d80*/  ISETP.NE.AND P0, PT, R3, RZ, PT ;  /* 0x000000ff0300720c */ /* 0x001fda0003f05270 */
[----:B------:R-:W-:Y:S05]  /*5d90*/  @P0 EXIT ;  /* 0x000000000000094d */ /* 0x000fea0003800000 */
[----:B------:R-:W-:Y:S01]  /*5da0*/  LOP3.LUT P0, RZ, R6, 0xff, RZ, 0xc0, !PT ;  /* 0x000000ff06ff7812 */ /* 0x000fe2000780c0ff */
[----:B------:R-:W-:Y:S02]  /*5db0*/  IMAD.MOV.U32 R3, RZ, RZ, 0x1 ;  /* 0x00000001ff037424 */ /* 0x000fe400078e00ff */
[----:B------:R-:W-:-:S10]  /*5dc0*/  IMAD.MOV.U32 R13, RZ, RZ, RZ ;  /* 0x000000ffff0d7224 */ /* 0x000fd400078e00ff */
[----:B------:R-:W-:Y:S05]  /*5dd0*/  @!P0 BRA `(.L_x_112) ;  /* 0x0000000c003c8947 */ /* 0x000fea0003800000 */
[----:B------:R-:W0:Y:S01]  /*5de0*/  LDC R3, c[0x0][0x28c] ;  /* 0x0000a300ff037b82 */ /* 0x000e220000000800 */
[----:B------:R-:W-:Y:S01]  /*5df0*/  ULDC UR5, c[0x0][0x658] ;  /* 0x0001960000057ab9 */ /* 0x000fe20000000800 */
[----:B------:R-:W-:Y:S01]  /*5e00*/  UMOV UR7, 0xffffffff ;  /* 0xffffffff00077882 */ /* 0x000fe20000000000 */
[----:B------:R-:W-:Y:S01]  /*5e10*/  ULDC UR6, c[0x0][0xc] ;  /* 0x0000030000067ab9 */ /* 0x000fe20000000800 */
[----:B------:R-:W-:Y:S01]  /*5e20*/  USHF.L.U32 UR8, UR7, UR5, URZ ;  /* 0x0000000507087299 */ /* 0x000fe2000800063f */
[----:B------:R-:W-:Y:S01]  /*5e30*/  BSSY B0, `(.L_x_112) ;  /* 0x00000c9000007945 */ /* 0x000fe20003800000 */
[----:B------:R-:W-:Y:S01]  /*5e40*/  UMOV UR9, 0x1 ;  /* 0x0000000100097882 */ /* 0x000fe20000000000 */
[----:B------:R-:W-:Y:S01]  /*5e50*/  ULDC UR7, c[0x0][0x10] ;  /* 0x0000040000077ab9 */ /* 0x000fe20000000800 */
[----:B------:R-:W1:Y:S01]  /*5e60*/  S2UR UR10, SR_CgaCtaId ;  /* 0x00000000000a79c3 */ /* 0x000e620000008800 */
[----:B------:R-:W-:Y:S01]  /*5e70*/  UIMAD.WIDE.U32 UR6, UR6, UR7, URZ ;  /* 0x00000007060672a5 */ /* 0x000fe2000f8e003f */
[----:B------:R-:W-:Y:S01]  /*5e80*/  IMAD.MOV.U32 R16, RZ, RZ, 0x1 ;  /* 0x00000001ff107424 */ /* 0x000fe200078e00ff */
[----:B------:R-:W-:Y:S01]  /*5e90*/  USHF.L.U32 UR18, UR9, UR5, URZ ;  /* 0x0000000509127299 */ /* 0x000fe2000800063f */
[----:B------:R-:W-:Y:S01]  /*5ea0*/  LOP3.LUT R15, R2, 0x2, RZ, 0xfc, !PT ;  /* 0x00000002020f7812 */ /* 0x000fe200078efcff */
[----:B------:R-:W-:Y:S01]  /*5eb0*/  IMAD.MOV.U32 R13, RZ, RZ, RZ ;  /* 0x000000ffff0d7224 */ /* 0x000fe200078e00ff */
[----:B------:R-:W-:Y:S01]  /*5ec0*/  ULDC UR5, c[0x0][0x14] ;  /* 0x0000050000057ab9 */ /* 0x000fe20000000800 */
[----:B------:R-:W-:Y:S01]  /*5ed0*/  ULDC UR4, c[0x0][0x600] ;  /* 0x0001800000047ab9 */ /* 0x000fe20000000800 */
[----:B------:R-:W-:-:S02]  /*5ee0*/  UIMAD.WIDE.U32 UR22, UR6, UR5, URZ ;  /* 0x00000005061672a5 */ /* 0x000fc4000f8e003f */
[----:B------:R-:W-:Y:S02]  /*5ef0*/  UIMAD UR13, UR7, UR5, URZ ;  /* 0x00000005070d72a4 */ /* 0x000fe4000f8e023f */
[----:B------:R-:W-:Y:S02]  /*5f00*/  UIADD3 UR4, UR4, -0x1, URZ ;  /* 0xffffffff04047890 */ /* 0x000fe4000fffe03f */
[----:B------:R-:W-:Y:S01]  /*5f10*/  ULOP3.LUT UR17, URZ, UR8, URZ, 0x33, !UPT ;  /* 0x000000083f117292 */ /* 0x000fe2000f8e333f */
[----:B0-----:R-:W-:Y:S01]  /*5f20*/  VIADD R3, R3, 0x1f ;  /* 0x0000001f03037836 */ /* 0x001fe20000000000 */
[----:B------:R-:W-:Y:S01]  /*5f30*/  UIADD3 UR13, UR23, UR13, URZ ;  /* 0x0000000d170d7290 */ /* 0x000fe2000fffe03f */
[----:B------:R-:W-:-:S03]  /*5f40*/  ULDC.64 UR24, c[0x0][0x198] ;  /* 0x0000660000187ab9 */ /* 0x000fc60000000a00 */
[----:B------:R-:W-:Y:S01]  /*5f50*/  SHF.R.S32.HI R6, RZ, 0x1f, R3 ;  /* 0x0000001fff067819 */ /* 0x000fe20000011403 */
[----:B-1----:R-:W-:-:S03]  /*5f60*/  IMAD.U32 R11, RZ, RZ, UR10 ;  /* 0x0000000aff0b7e24 */ /* 0x002fc6000f8e00ff */
[----:B------:R-:W-:Y:S01]  /*5f70*/  LEA.HI R6, R6, R3, RZ, 0x5 ;  /* 0x0000000306067211 */ /* 0x000fe200078f28ff */
[----:B------:R-:W-:-:S03]  /*5f80*/  IMAD.MOV.U32 R3, RZ, RZ, 0x1 ;  /* 0x00000001ff037424 */ /* 0x000fc600078e00ff */
[----:B------:R-:W-:-:S05]  /*5f90*/  SHF.R.S32.HI R10, RZ, 0x5, R6 ;  /* 0x00000005ff0a7819 */ /* 0x000fca0000011406 */
[----:B------:R-:W-:-:S07]  /*5fa0*/  VIADD R12, R10, 0x1 ;  /* 0x000000010a0c7836 */ /* 0x000fce0000000000 */
.L_x_123:
[----:B------:R-:W-:-:S03]  /*5fb0*/  UMOV UR5, 0xffffffff ;  /* 0xffffffff00057882 */ /* 0x000fc60000000000 */
[----:B0-----:R-:W-:Y:S05]  /*5fc0*/  BRA.DIV UR5, `(.L_x_113) ;  /* 0x0000002205547947 */ /* 0x001fea000b800000 */
[----:B------:R-:W-:-:S13]  /*5fd0*/  ELECT P0, URZ, PT ;  /* 0x00000000003f782f */ /* 0x000fda0003800000 */
.L_x_167:
[----:B------:R-:W0:Y:S01]  /*5fe0*/  LDC R6, c[0x0][0x28c] ;  /* 0x0000a300ff067b82 */ /* 0x000e220000000800 */
[----:B------:R-:W-:Y:S01]  /*5ff0*/  BSSY B1, `(.L_x_114) ;  /* 0x000003a000017945 */ /* 0x000fe20003800000 */
[----:B0-----:R-:W-:-:S13]  /*6000*/  ISETP.LT.OR P0, PT, R6, 0x1, !P0 ;  /* 0x000000010600780c */ /* 0x001fda0004701670 */
[----:B------:R-:W-:Y:S05]  /*6010*/  @P0 BRA `(.L_x_115) ;  /* 0x0000000000dc0947 */ /* 0x000fea0003800000 */
[----:B------:R-:W-:Y:S02]  /*6020*/  IMAD R14, R14, 0x4, R11 ;  /* 0x000000040e0e7824 */ /* 0x000fe400078e020b */
[----:B------:R-:W-:Y:S02]  /*6030*/  IMAD.SHL.U32 R18, R18, 0x40, RZ ;  /* 0x0000004012127824 */ /* 0x000fe400078e00ff */
[----:B------:R-:W-:Y:S02]  /*6040*/  IMAD.MOV.U32 R22, RZ, RZ, RZ ;  /* 0x000000ffff167224 */ /* 0x000fe400078e00ff */
[----:B------:R-:W-:Y:S02]  /*6050*/  IMAD.MOV.U32 R6, RZ, RZ, R12 ;  /* 0x000000ffff067224 */ /* 0x000fe400078e000c */
[----:B------:R-:W-:Y:S02]  /*6060*/  IMAD.MOV.U32 R7, RZ, RZ, R3 ;  /* 0x000000ffff077224 */ /* 0x000fe400078e0003 */
[----:B------:R-:W-:-:S02]  /*6070*/  IMAD.MOV.U32 R8, RZ, RZ, R13 ;  /* 0x000000ffff087224 */ /* 0x000fc400078e000d */
[----:B------:R-:W-:-:S07]  /*6080*/  IMAD.SHL.U32 R19, R14, 0x20, RZ ;  /* 0x000000200e137824 */ /* 0x000fce00078e00ff */
.L_x_118:
[----:B------:R-:W0:Y:S01]  /*6090*/  S2UR UR5, SR_CgaCtaId ;  /* 0x00000000000579c3 */ /* 0x000e220000008800 */
[----:B------:R-:W-:Y:S02]  /*60a0*/  MOV R14, 0x400 ;  /* 0x00000400000e7802 */ /* 0x000fe40000000f00 */
[----:B------:R-:W-:Y:S02]  /*60b0*/  SHF.L.U32 R9, R7, 0x1f, RZ ;  /* 0x0000001f07097819 */ /* 0x000fe400000006ff */
[----:B------:R-:W-:Y:S01]  /*60c0*/  LOP3.LUT P1, RZ, R0, 0x7f, RZ, 0xc0, !PT ;  /* 0x0000007f00ff7812 */ /* 0x000fe2000782c0ff */
[----:B0-----:R-:W-:-:S05]  /*60d0*/  IMAD.U32 R11, RZ, RZ, UR5 ;  /* 0x00000005ff0b7e24 */ /* 0x001fca000f8e00ff */
[----:B------:R-:W-:-:S07]  /*60e0*/  LEA R21, R11, R14, 0x18 ;  /* 0x0000000e0b157211 */ /* 0x000fce00078ec0ff */
[----:B------:R-:W0:Y:S01]  /*60f0*/  @!P1 LDC R14, c[0x0][0x500] ;  /* 0x00014000ff0e9b82 */ /* 0x000e220000000800 */
[----:B------:R-:W-:-:S04]  /*6100*/  IMAD R20, R8, 0x8, R21 ;  /* 0x0000000808147824 */ /* 0x000fc800078e0215 */
[----:B------:R-:W1:Y:S02]  /*6110*/  SYNCS.PHASECHK.TRANS64.TRYWAIT P0, [R20+URZ+0x128], R9 ;  /* 0x00012809140075a7 */ /* 0x000e64000800017f */
[----:B-1----:R-:W-:Y:S05]  /*6120*/  @!P0 BRA `(.L_x_116) ;  /* 0x00000020001c8947 */ /* 0x002fea0003800000 */
.L_x_168:
[----:B-1----:R-:W-:Y:S01]  /*6130*/  PRMT R9, R15, 0x9910, RZ ;  /* 0x000099100f097816 */ /* 0x002fe200000000ff */
[----:B0-----:R0:W-:Y:S03]  /*6140*/  @!P1 SYNCS.ARRIVE.TRANS64 RZ, [R20+URZ], R14 ;  /* 0x0000000e14ff99a7 */ /* 0x0011e6000800003f */
[----:B------:R-:W-:-:S13]  /*6150*/  ISETP.NE.AND P0, PT, R9, 0x2, PT ;  /* 0x000000020900780c */ /* 0x000fda0003f05270 */
[----:B0-----:R-:W-:Y:S05]  /*6160*/  @P0 BRA `(.L_x_117) ;  /* 0x0000000000040947 */ /* 0x001fea0003800000 */
[----:B------:R-:W-:Y:S01]  /*6170*/  BPT.TRAP 0x1 ;  /* 0x000000040000795c */ /* 0x000fe20000300000 */
.L_x_117:
[----:B------:R-:W-:Y:S01]  /*6180*/  IMAD R9, R8, 0x4, R11 ;  /* 0x0000000408097824 */ /* 0x000fe200078e020b */
[----:B------:R-:W-:Y:S01]  /*6190*/  R2UR UR9, R20 ;  /* 0x00000000140972ca */ /* 0x000fe200000e0000 */
[----:B------:R-:W-:Y:S01]  /*61a0*/  VIADD R6, R6, 0xffffffff ;  /* 0xffffffff06067836 */ /* 0x000fe20000000000 */
[----:B------:R-:W-:Y:S01]  /*61b0*/  UIADD3 UR6, UP0, UR24, 0xf0, URZ ;  /* 0x000000f018067890 */ /* 0x000fe2000ff1e03f */
[--C-:B------:R-:W-:Y:S01]  /*61c0*/  IMAD.U32 R9, R9, 0x400, R21.reuse ;  /* 0x0000040009097824 */ /* 0x100fe200078e0015 */
[----:B------:R-:W-:Y:S01]  /*61d0*/  R2UR UR11, R19 ;  /* 0x00000000130b72ca */ /* 0x000fe200000e0000 */
[----:B------:R-:W-:Y:S01]  /*61e0*/  IMAD R21, R8, 0x800, R21 ;  /* 0x0000080008157824 */ /* 0x000fe200078e0215 */
[----:B------:R-:W-:Y:S01]  /*61f0*/  R2UR UR10, R22 ;  /* 0x00000000160a72ca */ /* 0x000fe200000e0000 */
[----:B------:R-:W-:Y:S01]  /*6200*/  UIADD3 UR26, UP1, UR24, 0x1f0, URZ ;  /* 0x000001f0181a7890 */ /* 0x000fe2000ff3e03f */
[----:B------:R-:W-:Y:S01]  /*6210*/  R2UR UR5, R9 ;  /* 0x00000000090572ca */ /* 0x000fe200000e0000 */
[----:B------:R-:W-:Y:S01]  /*6220*/  UIADD3.X UR7, URZ, UR25, URZ, UP0, !UPT ;  /* 0x000000193f077290 */ /* 0x000fe200087fe43f */
[----:B------:R-:W-:Y:S01]  /*6230*/  R2UR UR8, R21 ;  /* 0x00000000150872ca */ /* 0x000fe200000e0000 */
[----:B------:R-:W-:Y:S01]  /*6240*/  VIADD R8, R8, 0x1 ;  /* 0x0000000108087836 */ /* 0x000fe20000000000 */
[----:B------:R-:W-:Y:S01]  /*6250*/  R2UR UR12, R17 ;  /* 0x00000000110c72ca */ /* 0x000fe200000e0000 */
[----:B------:R-:W-:Y:S01]  /*6260*/  UIADD3.X UR27, URZ, UR25, URZ, UP1, !UPT ;  /* 0x000000193f1b7290 */ /* 0x000fe20008ffe43f */
[----:B------:R-:W-:Y:S01]  /*6270*/  R2UR UR19, R18 ;  /* 0x00000000121372ca */ /* 0x000fe200000e0000 */
[----:B------:R-:W-:Y:S01]  /*6280*/  UMOV UR20, 0xf0000 ;  /* 0x000f000000147882 */ /* 0x000fe20000000000 */
[----:B------:R-:W-:Y:S01]  /*6290*/  ISETP.GT.AND P1, PT, R6, 0x1, PT ;  /* 0x000000010600780c */ /* 0x000fe20003f24270 */
[----:B------:R-:W-:Y:S01]  /*62a0*/  UMOV UR14, 0x0 ;  /* 0x00000000000e7882 */ /* 0x000fe20000000000 */
[----:B------:R-:W-:Y:S01]  /*62b0*/  UMOV UR15, 0x10000000 ;  /* 0x10000000000f7882 */ /* 0x000fe20000000000 */
[----:B------:R-:W-:Y:S01]  /*62c0*/  ISETP.NE.AND P0, PT, R8, 0x25, PT ;  /* 0x000000250800780c */ /* 0x000fe20003f05270 */
[----:B------:R-:W-:Y:S01]  /*62d0*/  VIADD R22, R22, 0x20 ;  /* 0x0000002016167836 */ /* 0x000fe20000000000 */
[----:B------:R-:W-:-:S02]  /*62e0*/  UIADD3 UR5, UR5, 0x300, URZ ;  /* 0x0000030005057890 */ /* 0x000fc4000fffe03f */
[----:B------:R-:W-:Y:S01]  /*62f0*/  UIADD3 UR16, UR8, 0x25300, URZ ;  /* 0x0002530008107890 */ /* 0x000fe2000fffe03f */
[----:B------:R-:W-:Y:S02]  /*6300*/  SEL R14, RZ, 0x1, P0 ;  /* 0x00000001ff0e7807 */ /* 0x000fe40000000000 */
[----:B------:R-:W-:Y:S02]  /*6310*/  SEL R8, R8, RZ, P0 ;  /* 0x000000ff08087207 */ /* 0x000fe40000000000 */
[----:B------:R-:W-:Y:S01]  /*6320*/  UMOV UR8, UR5 ;  /* 0x0000000500087c82 */ /* 0x000fe20008000000 */
[----:B------:R-:W-:Y:S01]  /*6330*/  LOP3.LUT R7, R7, R14, RZ, 0x3c, !PT ;  /* 0x0000000e07077212 */ /* 0x000fe200078e3cff */
[----:B------:R0:W-:Y:S02]  /*6340*/  UTMALDG.3D.MULTICAST [UR8], [UR6], UR20, desc[UR14] ;  /* 0x00000e08060073b4 */ /* 0x0001e40008011814 */
[----:B0-----:R-:W-:Y:S01]  /*6350*/  UMOV UR8, UR16 ;  /* 0x0000001000087c82 */ /* 0x001fe20008000000 */
[----:B------:R-:W-:-:S02]  /*6360*/  UMOV UR11, UR19 ;  /* 0x00000013000b7c82 */ /* 0x000fc40008000000 */
[----:B------:R0:W-:Y:S02]  /*6370*/  UTMALDG.3D [UR8], [UR26], desc[UR14] ;  /* 0x00000e081a0075b4 */ /* 0x0001e40008011000 */
[----:B0-----:R-:W-:Y:S05]  /*6380*/  @P1 BRA `(.L_x_118) ;  /* 0xfffffffc00401947 */ /* 0x001fea000383ffff */
.L_x_115:
[----:B------:R-:W-:Y:S05]  /*6390*/  BSYNC B1 ;  /* 0x0000000000017941 */ /* 0x000fea0003800000 */
.L_x_114:
[----:B------:R-:W-:Y:S01]  /*63a0*/  LOP3.LUT P1, RZ, R16, 0xff, RZ, 0xc0, !PT ;  /* 0x000000ff10ff7812 */ /* 0x000fe2000782c0ff */
[C---:B------:R-:W-:Y:S01]  /*63b0*/  IMAD.IADD R13, R10.reuse, 0x1, R13 ;  /* 0x000000010a0d7824 */ /* 0x040fe200078e020d */
[----:B------:R-:W-:Y:S01]  /*63c0*/  ULDC.64 UR6, c[0x0][0x650] ;  /* 0x0001940000067ab9 */ /* 0x000fe20000000a00 */
[C---:B------:R-:W-:Y:S01]  /*63d0*/  ISETP.GE.U32.AND P2, PT, R10.reuse, 0x25, PT ;  /* 0x000000250a00780c */ /* 0x040fe20003f46070 */
[----:B------:R-:W-:Y:S01]  /*63e0*/  BSSY B1, `(.L_x_119) ;  /* 0x000006b000017945 */ /* 0x000fe20003800000 */
[C---:B------:R-:W-:Y:S01]  /*63f0*/  IMAD.WIDE.U32 R6, R13.reuse, -0x45306eb3, RZ ;  /* 0xbacf914d0d067825 */ /* 0x040fe200078e00ff */
[C---:B------:R-:W-:Y:S02]  /*6400*/  ISETP.GT.U32.AND P0, PT, R13.reuse, 0x24, PT ;  /* 0x000000240d00780c */ /* 0x040fe40003f04070 */
[----:B------:R-:W-:Y:S01]  /*6410*/  PRMT R16, RZ, 0x7610, R16 ;  /* 0x00007610ff107816 */ /* 0x000fe20000000010 */
[----:B------:R-:W-:Y:S01]  /*6420*/  IMAD.IADD R9, R13, 0x1, -R7 ;  /* 0x000000010d097824 */ /* 0x000fe200078e0a07 */
[----:B------:R-:W-:Y:S01]  /*6430*/  ISETP.LT.U32.AND P0, PT, R10, 0x25, P0 ;  /* 0x000000250a00780c */ /* 0x000fe20000701070 */
[----:B------:R-:W-:-:S02]  /*6440*/  IMAD.MOV.U32 R14, RZ, RZ, -0x1 ;  /* 0xffffffffff0e7424 */ /* 0x000fc400078e00ff */
[----:B------:R-:W0:Y:S01]  /*6450*/  @P1 S2R R11, SR_CgaCtaId ;  /* 0x00000000000b1919 */ /* 0x000e220000008800 */
[----:B------:R-:W-:Y:S01]  /*6460*/  SEL R6, RZ, 0x1, !P0 ;  /* 0x00000001ff067807 */ /* 0x000fe20004000000 */
[----:B------:R-:W-:Y:S01]  /*6470*/  IMAD.MOV.U32 R18, RZ, RZ, -0x1 ;  /* 0xffffffffff127424 */ /* 0x000fe200078e00ff */
[----:B------:R-:W-:Y:S01]  /*6480*/  IADD3 R4, P0, R4, UR22, RZ ;  /* 0x0000001604047c10 */ /* 0x000fe2000ff1e0ff */
[----:B------:R-:W-:Y:S01]  /*6490*/  IMAD.MOV.U32 R17, RZ, RZ, -0x1 ;  /* 0xffffffffff117424 */ /* 0x000fe200078e00ff */
[----:B------:R-:W-:Y:S02]  /*64a0*/  @P1 MOV R8, 0x400 ;  /* 0x0000040000081802 */ /* 0x000fe40000000f00 */
[----:B------:R-:W-:Y:S02]  /*64b0*/  IADD3.X R5, R5, UR13, RZ, P0, !PT ;  /* 0x0000000d05057c10 */ /* 0x000fe400087fe4ff */
[----:B------:R-:W-:Y:S02]  /*64c0*/  ISETP.GE.U32.AND P0, PT, R4, UR6, PT ;  /* 0x0000000604007c0c */ /* 0x000fe4000bf06070 */
[----:B------:R-:W-:-:S02]  /*64d0*/  LEA.HI R9, R9, R7, RZ, 0x1f ;  /* 0x0000000709097211 */ /* 0x000fc400078ff8ff */
[----:B------:R-:W-:Y:S02]  /*64e0*/  ISETP.GE.U32.AND.EX P0, PT, R5, UR7, PT, P0 ;  /* 0x0000000705007c0c */ /* 0x000fe4000bf06100 */
[----:B------:R-:W-:Y:S02]  /*64f0*/  LOP3.LUT R3, R3, R6, RZ, 0x3c, !PT ;  /* 0x0000000603037212 */ /* 0x000fe400078e3cff */
[----:B------:R-:W-:-:S04]  /*6500*/  SHF.R.U32.HI R6, RZ, 0x5, R9 ;  /* 0x00000005ff067819 */ /* 0x000fc80000011609 */
[--C-:B------:R-:W-:Y:S01]  /*6510*/  @P2 LOP3.LUT R3, R3, 0x1, R6.reuse, 0x78, !PT ;  /* 0x0000000103032812 */ /* 0x100fe200078e7806 */
[----:B------:R-:W-:Y:S01]  /*6520*/  IMAD R13, R6, -0x25, R13 ;  /* 0xffffffdb060d7824 */ /* 0x000fe200078e020d */
[----:B------:R-:W-:Y:S02]  /*6530*/  PRMT R6, RZ, 0x7610, R6 ;  /* 0x00007610ff067816 */ /* 0x000fe40000000006 */
[----:B0-----:R-:W-:-:S04]  /*6540*/  @P1 LEA R8, R11, R8, 0x18 ;  /* 0x000000080b081211 */ /* 0x001fc800078ec0ff */
[----:B------:R0:W-:Y:S01]  /*6550*/  @P1 SYNCS.ARRIVE.TRANS64.A1T0 RZ, [R8+URZ+0x268], RZ ;  /* 0x000268ff08ff19a7 */ /* 0x0001e2000810003f */
[----:B------:R-:W-:Y:S05]  /*6560*/  @P0 BRA `(.L_x_120) ;  /* 0x0000000400480947 */ /* 0x000fea0003800000 */
[----:B------:R-:W1:Y:S01]  /*6570*/  S2R R18, SR_CTAID.X ;  /* 0x0000000000127919 */ /* 0x000e620000002500 */
[----:B------:R-:W-:Y:S01]  /*6580*/  ULDC.64 UR6, c[0x0][0x628] ;  /* 0x00018a0000067ab9 */ /* 0x000fe20000000a00 */
[----:B------:R-:W2:Y:S01]  /*6590*/  LDC R19, c[0x0][0x144] ;  /* 0x00005100ff137b82 */ /* 0x000ea20000000800 */
[----:B------:R-:W-:Y:S01]  /*65a0*/  ISETP.NE.U32.AND P0, PT, RZ, UR6, PT ;  /* 0x00000006ff007c0c */ /* 0x000fe2000bf05070 */
[----:B------:R-:W3:Y:S01]  /*65b0*/  S2R R14, SR_CTAID.Y ;  /* 0x00000000000e7919 */ /* 0x000ee20000002600 */
[----:B------:R-:W-:Y:S01]  /*65c0*/  ULDC UR8, c[0x0][0x630] ;  /* 0x00018c0000087ab9 */ /* 0x000fe20000000800 */
[----:B------:R-:W-:Y:S01]  /*65d0*/  ULDC UR9, c[0x0][0x150] ;  /* 0x0000540000097ab9 */ /* 0x000fe20000000800 */
[----:B------:R-:W-:Y:S01]  /*65e0*/  ISETP.NE.AND.EX P0, PT, RZ, UR7, PT, P0 ;  /* 0x00000007ff007c0c */ /* 0x000fe2000bf05300 */
[----:B------:R-:W-:Y:S02]  /*65f0*/  IMAD.MOV.U32 R6, RZ, RZ, R4 ;  /* 0x000000ffff067224 */ /* 0x000fe400078e0004 */
[----:B------:R-:W-:Y:S01]  /*6600*/  IMAD.MOV.U32 R7, RZ, RZ, R5 ;  /* 0x000000ffff077224 */ /* 0x000fe200078e0005 */
[----:B-1----:R-:W-:-:S09]  /*6610*/  I2FP.F32.U32 R20, R18 ;  /* 0x0000001200147245 */ /* 0x002fd20000201000 */
[----:B------:R-:W-:Y:S05]  /*6620*/  @!P0 BRA `(.L_x_121) ;  /* 0x0000000000288947 */ /* 0x000fea0003800000 */
[----:B------:R-:W-:Y:S02]  /*6630*/  ULDC UR5, c[0x0][0x634] ;  /* 0x00018d0000057ab9 */ /* 0x000fe40000000800 */
[----:B------:R-:W-:-:S05]  /*6640*/  IADD3 R7, P0, R4, UR5, RZ ;  /* 0x0000000504077c10 */ /* 0x000fca000ff1e0ff */
[----:B------:R-:W-:-:S04]  /*6650*/  IMAD.X R17, RZ, RZ, R5, P0 ;  /* 0x000000ffff117224 */ /* 0x000fc800000e0605 */
[----:B0-----:R-:W-:-:S04]  /*6660*/  IMAD.WIDE.U32 R8, R17, UR6, RZ ;  /* 0x0000000611087c25 */ /* 0x001fc8000f8e00ff */
[----:B------:R-:W-:-:S04]  /*6670*/  IMAD.WIDE.U32 R8, P0, R7, UR7, R8 ;  /* 0x0000000707087c25 */ /* 0x000fc8000f800008 */
[----:B------:R-:W-:-:S04]  /*6680*/  IMAD.WIDE.U32 R6, R7, UR6, RZ ;  /* 0x0000000607067c25 */ /* 0x000fc8000f8e00ff */
[----:B------:R-:W-:Y:S01]  /*6690*/  IMAD.MOV.U32 R6, RZ, RZ, R9 ;  /* 0x000000ffff067224 */ /* 0x000fe200078e0009 */
[----:B------:R-:W-:Y:S01]  /*66a0*/  IADD3 RZ, P1, R7, R8, RZ ;  /* 0x0000000807ff7210 */ /* 0x000fe20007f3e0ff */
[----:B------:R-:W-:-:S04]  /*66b0*/  IMAD.X R7, RZ, RZ, RZ, P0 ;  /* 0x000000ffff077224 */ /* 0x000fc800000e06ff */
[----:B------:R-:W-:-:S08]  /*66c0*/  IMAD.WIDE.U32.X R6, R17, UR7, R6, P1 ;  /* 0x0000000711067c25 */ /* 0x000fd000088e0406 */
.L_x_121:
[----:B------:R-:W-:Y:S01]  /*66d0*/  FMUL R20, R20, UR9 ;  /* 0x0000000914147c20 */ /* 0x000fe20008400000 */
[--C-:B------:R-:W-:Y:S01]  /*66e0*/  SHF.R.U64 R17, R6, UR8, R7.reuse ;  /* 0x0000000806117c19 */ /* 0x100fe20008001207 */
[----:B------:R-:W-:Y:S01]  /*66f0*/  ULDC.64 UR6, c[0x0][0x620] ;  /* 0x0001880000067ab9 */ /* 0x000fe20000000a00 */
[----:B------:R-:W-:Y:S01]  /*6700*/  SHF.R.U32.HI R6, RZ, UR8, R7 ;  /* 0x00000008ff067c19 */ /* 0x000fe20008011607 */
[----:B------:R-:W-:Y:S01]  /*6710*/  ULDC.64 UR8, c[0x0][0x640] ;  /* 0x0001900000087ab9 */ /* 0x000fe20000000a00 */
[----:B------:R-:W-:Y:S01]  /*6720*/  IADD3 R7, P0, RZ, -R17, RZ ;  /* 0x80000011ff077210 */ /* 0x000fe20007f1e0ff */
[----:B------:R-:W0:Y:S01]  /*6730*/  F2I.U32.TRUNC.NTZ R20, R20 ;  /* 0x0000001400147305 */ /* 0x000e22000020f000 */
[----:B------:R-:W1:Y:S01]  /*6740*/  LDC R21, c[0x0][0x148] ;  /* 0x00005200ff157b82 */ /* 0x000e620000000800 */
[----:B------:R-:W-:Y:S02]  /*6750*/  ULDC UR5, c[0x0][0x618] ;  /* 0x0001860000057ab9 */ /* 0x000fe40000000800 */
[----:B------:R-:W-:Y:S01]  /*6760*/  IMAD.X R6, RZ, RZ, ~R6, P0 ;  /* 0x000000ffff067224 */ /* 0x000fe200000e0e06 */
[----:B------:R-:W-:-:S03]  /*6770*/  ISETP.NE.U32.AND P0, PT, RZ, UR8, PT ;  /* 0x00000008ff007c0c */ /* 0x000fc6000bf05070 */
[----:B------:R-:W-:Y:S01]  /*6780*/  IMAD R6, R6, UR6, RZ ;  /* 0x0000000606067c24 */ /* 0x000fe2000f8e02ff */
[----:B------:R-:W-:-:S03]  /*6790*/  ISETP.NE.AND.EX P0, PT, RZ, UR9, PT, P0 ;  /* 0x00000009ff007c0c */ /* 0x000fc6000bf05300 */
[C---:B------:R-:W-:Y:S02]  /*67a0*/  IMAD R9, R7.reuse, UR7, R6 ;  /* 0x0000000707097c24 */ /* 0x040fe4000f8e0206 */
[----:B------:R-:W-:Y:S01]  /*67b0*/  IMAD.WIDE.U32 R6, R7, UR6, R4 ;  /* 0x0000000607067c25 */ /* 0x000fe2000f8e0004 */
[----:B------:R-:W-:-:S03]  /*67c0*/  ULDC UR6, c[0x0][0x154] ;  /* 0x0000550000067ab9 */ /* 0x000fc60000000800 */
[----:B0-----:R-:W-:Y:S02]  /*67d0*/  IMAD.MOV R8, RZ, RZ, -R20 ;  /* 0x000000ffff087224 */ /* 0x001fe400078e0a14 */
[----:B------:R-:W-:Y:S02]  /*67e0*/  IMAD.IADD R7, R7, 0x1, R9 ;  /* 0x0000000107077824 */ /* 0x000fe400078e0209 */
[----:B--2---:R-:W-:Y:S01]  /*67f0*/  IMAD R18, R19, R8, R18 ;  /* 0x0000000813127224 */ /* 0x004fe200078e0212 */
[----:B---3--:R-:W-:Y:S02]  /*6800*/  I2FP.F32.U32 R8, R14 ;  /* 0x0000000e00087245 */ /* 0x008fe40000201000 */
[--C-:B------:R-:W-:Y:S02]  /*6810*/  SHF.R.U64 R19, R6, UR5, R7.reuse ;  /* 0x0000000506137c19 */ /* 0x100fe40008001207 */
[----:B------:R-:W-:Y:S01]  /*6820*/  SHF.R.U32.HI R6, RZ, UR5, R7 ;  /* 0x00000005ff067c19 */ /* 0x000fe20008011607 */
[----:B------:R-:W-:Y:S01]  /*6830*/  FMUL R8, R8, UR6 ;  /* 0x0000000608087c20 */ /* 0x000fe20008400000 */
[----:B------:R-:W-:-:S02]  /*6840*/  ULDC UR5, c[0x0][0x608] ;  /* 0x0001820000057ab9 */ /* 0x000fc40000000800 */
[--C-:B------:R-:W-:Y:S01]  /*6850*/  SHF.R.U64 R22, R19, UR5, R6.reuse ;  /* 0x0000000513167c19 */ /* 0x100fe20008001206 */
[----:B------:R0:W2:Y:S01]  /*6860*/  F2I.U32.TRUNC.NTZ R24, R8 ;  /* 0x0000000800187305 */ /* 0x0000a2000020f000 */
[----:B------:R-:W-:Y:S01]  /*6870*/  SHF.R.U32.HI R7, RZ, UR5, R6 ;  /* 0x00000005ff077c19 */ /* 0x000fe20008011606 */
[----:B------:R-:W-:-:S03]  /*6880*/  ULDC UR5, c[0x0][0x658] ;  /* 0x0001960000057ab9 */ /* 0x000fc60000000800 */
[--C-:B------:R-:W-:Y:S02]  /*6890*/  SHF.R.U64 R20, R22, UR5, R7.reuse ;  /* 0x0000000516147c19 */ /* 0x100fe40008001207 */
[----:B------:R-:W-:-:S03]  /*68a0*/  SHF.R.U32.HI R23, RZ, UR5, R7 ;  /* 0x00000005ff177c19 */ /* 0x000fc60008011607 */
[----:B------:R-:W-:Y:S02]  /*68b0*/  IMAD.MOV.U32 R6, RZ, RZ, R20 ;  /* 0x000000ffff067224 */ /* 0x000fe400078e0014 */
[----:B------:R-:W-:Y:S01]  /*68c0*/  IMAD.MOV.U32 R7, RZ, RZ, R23 ;  /* 0x000000ffff077224 */ /* 0x000fe200078e0017 */
[----:B0-----:R-:W-:Y:S06]  /*68d0*/  @!P0 BRA `(.L_x_122) ;  /* 0x0000000000288947 */ /* 0x001fec0003800000 */
[----:B------:R-:W-:Y:S02]  /*68e0*/  ULDC UR5, c[0x0][0x64c] ;  /* 0x0001930000057ab9 */ /* 0x000fe40000000800 */
[----:B------:R-:W-:-:S05]  /*68f0*/  IADD3 R7, P0, R20, UR5, RZ ;  /* 0x0000000514077c10 */ /* 0x000fca000ff1e0ff */
[----:B------:R-:W-:-:S04]  /*6900*/  IMAD.X R23, RZ, RZ, R23, P0 ;  /* 0x000000ffff177224 */ /* 0x000fc800000e0617 */
[----:B------:R-:W-:-:S04]  /*6910*/  IMAD.WIDE.U32 R8, R23, UR8, RZ ;  /* 0x0000000817087c25 */ /* 0x000fc8000f8e00ff */
[----:B------:R-:W-:-:S04]  /*6920*/  IMAD.WIDE.U32 R8, P0, R7, UR9, R8 ;  /* 0x0000000907087c25 */ /* 0x000fc8000f800008 */
[----:B------:R-:W-:-:S04]  /*6930*/  IMAD.WIDE.U32 R6, R7, UR8, RZ ;  /* 0x0000000807067c25 */ /* 0x000fc8000f8e00ff */
[----:B------:R-:W-:Y:S01]  /*6940*/  IMAD.MOV.U32 R6, RZ, RZ, R9 ;  /* 0x000000ffff067224 */ /* 0x000fe200078e0009 */
[----:B------:R-:W-:Y:S01]  /*6950*/  IADD3 RZ, P1, R7, R8, RZ ;  /* 0x0000000807ff7210 */ /* 0x000fe20007f3e0ff */
[----:B------:R-:W-:-:S04]  /*6960*/  IMAD.X R7, RZ, RZ, RZ, P0 ;  /* 0x000000ffff077224 */ /* 0x000fc800000e06ff */
[----:B------:R-:W-:-:S08]  /*6970*/  IMAD.WIDE.U32.X R6, R23, UR9, R6, P1 ;  /* 0x0000000917067c25 */ /* 0x000fd000088e0406 */
.L_x_122:
[----:B------:R-:W-:Y:S01]  /*6980*/  ULDC UR5, c[0x0][0x648] ;  /* 0x0001920000057ab9 */ /* 0x000fe20000000800 */
[----:B------:R-:W-:Y:S01]  /*6990*/  LOP3.LUT R22, R22, UR17, RZ, 0xc0, !PT ;  /* 0x0000001116167c12 */ /* 0x000fe2000f8ec0ff */
[----:B--2---:R-:W-:Y:S01]  /*69a0*/  IMAD.MOV R24, RZ, RZ, -R24 ;  /* 0x000000ffff187224 */ /* 0x004fe200078e0a18 */
[----:B------:R-:W-:Y:S01]  /*69b0*/  SHF.R.U64 R7, R6, UR5, R7 ;  /* 0x0000000506077c19 */ /* 0x000fe20008001207 */
[----:B------:R-:W-:Y:S01]  /*69c0*/  ULDC UR5, c[0x0][0x638] ;  /* 0x00018e0000057ab9 */ /* 0x000fe20000000800 */
[----:B------:R-:W-:Y:S01]  /*69d0*/  LOP3.LUT R19, R19, UR4, RZ, 0xc0, !PT ;  /* 0x0000000413137c12 */ /* 0x000fe2000f8ec0ff */
[----:B-1----:R-:W-:Y:S01]  /*69e0*/  @P4 IMAD R18, R21, R24, R14 ;  /* 0x0000001815124224 */ /* 0x002fe200078e020e */
[----:B------:R-:W-:Y:S01]  /*69f0*/  ULDC UR6, c[0x0][0x610] ;  /* 0x0001840000067ab9 */ /* 0x000fe20000000800 */
[----:B------:R-:W-:Y:S02]  /*6a00*/  IMAD.MOV R9, RZ, RZ, -R7 ;  /* 0x000000ffff097224 */ /* 0x000fe400078e0a07 */
[----:B------:R-:W-:-:S02]  /*6a10*/  IMAD R7, R7, UR18, R22 ;  /* 0x0000001207077c24 */ /* 0x000fc4000f8e0216 */
[----:B------:R-:W-:Y:S01]  /*6a20*/  IMAD R20, R9, UR5, R20 ;  /* 0x0000000509147c24 */ /* 0x000fe2000f8e0214 */
[----:B------:R-:W-:Y:S01]  /*6a30*/  ULDC UR5, c[0x0][0x600] ;  /* 0x0001800000057ab9 */ /* 0x000fe20000000800 */
[----:B------:R-:W-:Y:S02]  /*6a40*/  IMAD R14, R7, UR6, R18 ;  /* 0x00000006070e7c24 */ /* 0x000fe4000f8e0212 */
[----:B------:R-:W-:Y:S02]  /*6a50*/  IMAD R7, R20, UR5, R19 ;  /* 0x0000000514077c24 */ /* 0x000fe4000f8e0213 */
[----:B------:R-:W-:-:S03]  /*6a60*/  IMAD.MOV.U32 R6, RZ, RZ, 0x1 ;  /* 0x00000001ff067424 */ /* 0x000fc600078e00ff */
[----:B------:R-:W-:Y:S02]  /*6a70*/  SEL R18, R7, R14, !P4 ;  /* 0x0000000e07127207 */ /* 0x000fe40006000000 */
[----:B------:R-:W-:-:S07]  /*6a80*/  SEL R14, R14, R7, !P4 ;  /* 0x000000070e0e7207 */ /* 0x000fce0006000000 */
.L_x_120:
[----:B------:R-:W-:Y:S05]  /*6a90*/  BSYNC B1 ;  /* 0x0000000000017941 */ /* 0x000fea0003800000 */
.L_x_119:
[----:B------:R-:W-:-:S13]  /*6aa0*/  LOP3.LUT P0, RZ, R6, 0xff, RZ, 0xc0, !PT ;  /* 0x000000ff06ff7812 */ /* 0x000fda000780c0ff */
[----:B------:R-:W-:Y:S05]  /*6ab0*/  @P0 BRA `(.L_x_123) ;  /* 0xfffffff4003c0947 */ /* 0x000fea000383ffff */
[----:B------:R-:W-:Y:S05]  /*6ac0*/  BSYNC B0 ;  /* 0x0000000000007941 */ /* 0x000fea0003800000 */
.L_x_112:
[----:B------:R-:W-:-:S03]  /*6ad0*/  UMOV UR5, 0xffffffff ;  /* 0xffffffff00057882 */ /* 0x000fc60000000000 */
[----:B------:R-:W-:Y:S05]  /*6ae0*/  BRA.DIV UR5, `(.L_x_124) ;  /* 0x0000001605c07947 */ /* 0x000fea000b800000 */
[----:B------:R-:W-:-:S13]  /*6af0*/  ELECT P0, URZ, PT ;  /* 0x00000000003f782f */ /* 0x000fda0003800000 */
.L_x_171:
[----:B------:R-:W-:Y:S04]  /*6b00*/  BSSY B0, `(.L_x_125) ;  /* 0x0000154000007945 */ /* 0x000fe80003800000 */
[----:B------:R-:W-:Y:S05]  /*6b10*/  @!P0 BRA `(.L_x_126) ;  /* 0x0000001400488947 */ /* 0x000fea0003800000 */
[----:B------:R-:W-:-:S04]  /*6b20*/  LOP3.LUT R2, R2, 0x2, RZ, 0xfc, !PT ;  /* 0x0000000202027812 */ /* 0x000fc800078efcff */
[----:B------:R-:W-:-:S13]  /*6b30*/  ISETP.NE.AND P0, PT, R2, 0x3, PT ;  /* 0x000000030200780c */ /* 0x000fda0003f05270 */
[----:B------:R-:W-:Y:S05]  /*6b40*/  @!P0 BRA `(.L_x_127) ;  /* 0x0000000000048947 */ /* 0x000fea0003800000 */
[----:B------:R-:W-:Y:S01]  /*6b50*/  BPT.TRAP 0x1 ;  /* 0x000000040000795c */ /* 0x000fe20000300000 */
.L_x_127:
[----:B------:R-:W1:Y:S01]  /*6b60*/  S2R R5, SR_CgaCtaId ;  /* 0x0000000000057919 */ /* 0x000e620000008800 */
[----:B------:R-:W-:Y:S02]  /*6b70*/  MOV R0, 0x400 ;  /* 0x0000040000007802 */ /* 0x000fe40000000f00 */
[----:B------:R-:W-:Y:S02]  /*6b80*/  SHF.L.U32 R4, R3, 0x1f, RZ ;  /* 0x0000001f03047819 */ /* 0x000fe400000006ff */
[----:B-1----:R-:W-:-:S05]  /*6b90*/  LEA R0, R5, R0, 0x18 ;  /* 0x0000000005007211 */ /* 0x002fca00078ec0ff */
[----:B------:R-:W-:-:S04]  /*6ba0*/  VIADD R0, R0, 0x128 ;  /* 0x0000012800007836 */ /* 0x000fc80000000000 */
[C---:B------:R-:W-:Y:S02]  /*6bb0*/  IMAD R7, R13.reuse, 0x8, R0 ;  /* 0x000000080d077824 */ /* 0x040fe400078e0200 */
[----:B------:R-:W-:Y:S02]  /*6bc0*/  VIADD R13, R13, 0x1 ;  /* 0x000000010d0d7836 */ /* 0x000fe40000000000 */
[----:B------:R-:W1:Y:S03]  /*6bd0*/  SYNCS.PHASECHK.TRANS64.TRYWAIT P0, [R7+URZ], R4 ;  /* 0x00000004070075a7 */ /* 0x000e66000800017f */
[----:B------:R-:W-:-:S04]  /*6be0*/  ISETP.NE.AND P1, PT, R13, 0x25, PT ;  /* 0x000000250d00780c */ /* 0x000fc80003f25270 */
[----:B------:R-:W-:Y:S02]  /*6bf0*/  SEL R2, RZ, 0x1, P1 ;  /* 0x00000001ff027807 */ /* 0x000fe40000800000 */
[----:B------:R-:W-:Y:S02]  /*6c00*/  SEL R13, R13, RZ, P1 ;  /* 0x000000ff0d0d7207 */ /* 0x000fe40000800000 */
[----:B------:R-:W-:-:S03]  /*6c10*/  LOP3.LUT R6, R3, R2, RZ, 0x3c, !PT ;  /* 0x0000000203067212 */ /* 0x000fc600078e3cff */
[----:B0-----:R-:W-:Y:S01]  /*6c20*/  IMAD R8, R13, 0x8, R0 ;  /* 0x000000080d087824 */ /* 0x001fe200078e0200 */
[----:B------:R-:W-:Y:S01]  /*6c30*/  SHF.L.U32 R5, R6, 0x1f, RZ ;  /* 0x0000001f06057819 */ /* 0x000fe200000006ff */
[----:B-1----:R-:W-:Y:S06]  /*6c40*/  @!P0 BRA `(.L_x_128) ;  /* 0x0000001400888947 */ /* 0x002fec0003800000 */
.L_x_172:
[----:B------:R-:W1:Y:S01]  /*6c50*/  SYNCS.PHASECHK.TRANS64.TRYWAIT P0, [R8+URZ], R5 ;  /* 0x00000005080075a7 */ /* 0x000e62000800017f */
[----:B------:R-:W-:-:S05]  /*6c60*/  VIADD R2, R13, 0x1 ;  /* 0x000000010d027836 */ /* 0x000fca0000000000 */
[----:B------:R-:W-:-:S04]  /*6c70*/  ISETP.NE.AND P1, PT, R2, 0x25, PT ;  /* 0x000000250200780c */ /* 0x000fc80003f25270 */
[----:B------:R-:W-:Y:S02]  /*6c80*/  SEL R3, RZ, 0x1, P1 ;  /* 0x00000001ff037807 */ /* 0x000fe40000800000 */
[----:B0-----:R-:W-:Y:S02]  /*6c90*/  SEL R7, R2, RZ, P1 ;  /* 0x000000ff02077207 */ /* 0x001fe40000800000 */
[----:B------:R-:W-:-:S03]  /*6ca0*/  LOP3.LUT R6, R6, R3, RZ, 0x3c, !PT ;  /* 0x0000000306067212 */ /* 0x000fc600078e3cff */
[----:B------:R-:W-:Y:S01]  /*6cb0*/  IMAD R9, R7, 0x8, R0 ;  /* 0x0000000807097824 */ /* 0x000fe200078e0200 */
[----:B------:R-:W-:Y:S01]  /*6cc0*/  SHF.L.U32 R4, R6, 0x1f, RZ ;  /* 0x0000001f06047819 */ /* 0x000fe200000006ff */
[----:B-1----:R-:W-:Y:S06]  /*6cd0*/  @!P0 BRA `(.L_x_129) ;  /* 0x0000001400788947 */ /* 0x002fec0003800000 */
.L_x_173:
[----:B------:R-:W1:Y:S01]  /*6ce0*/  SYNCS.PHASECHK.TRANS64.TRYWAIT P0, [R9+URZ], R4 ;  /* 0x00000004090075a7 */ /* 0x000e62000800017f */
[----:B------:R-:W-:-:S05]  /*6cf0*/  VIADD R2, R7, 0x1 ;  /* 0x0000000107027836 */ /* 0x000fca0000000000 */
[----:B------:R-:W-:-:S04]  /*6d00*/  ISETP.NE.AND P1, PT, R2, 0x25, PT ;  /* 0x000000250200780c */ /* 0x000fc80003f25270 */
[----:B------:R-:W-:Y:S02]  /*6d10*/  SEL R3, RZ, 0x1, P1 ;  /* 0x00000001ff037807 */ /* 0x000fe40000800000 */
[----:B------:R-:W-:Y:S02]  /*6d20*/  SEL R7, R2, RZ, P1 ;  /* 0x000000ff02077207 */ /* 0x000fe40000800000 */
[----:B------:R-:W-:-:S03]  /*6d30*/  LOP3.LUT R6, R6, R3, RZ, 0x3c, !PT ;  /* 0x0000000306067212 */ /* 0x000fc600078e3cff */
[----:B0-----:R-:W-:Y:S01]  /*6d40*/  IMAD R8, R7, 0x8, R0 ;  /* 0x0000000807087824 */ /* 0x001fe200078e0200 */
[----:B------:R-:W-:Y:S01]  /*6d50*/  SHF.L.U32 R5, R6, 0x1f, RZ ;  /* 0x0000001f06057819 */ /* 0x000fe200000006ff */
[----:B-1----:R-:W-:Y:S06]  /*6d60*/  @!P0 BRA `(.L_x_130) ;  /* 0x0000001400688947 */ /* 0x002fec0003800000 */
.L_x_174:
        /* <DEDUP_REMOVED lines=9> */
.L_x_175:
        /* <DEDUP_REMOVED lines=9> */
.L_x_176:
        /* <DEDUP_REMOVED lines=9> */
.L_x_177:
        /* <DEDUP_REMOVED lines=9> */
.L_x_178:
        /* <DEDUP_REMOVED lines=9> */
.L_x_179:
        /* <DEDUP_REMOVED lines=9> */
.L_x_180:
        /* <DEDUP_REMOVED lines=9> */
.L_x_181:
        /* <DEDUP_REMOVED lines=9> */
.L_x_182:
        /* <DEDUP_REMOVED lines=9> */
.L_x_183:
        /* <DEDUP_REMOVED lines=9> */
.L_x_184:
        /* <DEDUP_REMOVED lines=9> */
.L_x_185:
        /* <DEDUP_REMOVED lines=9> */
.L_x_186:
        /* <DEDUP_REMOVED lines=9> */
.L_x_187:
        /* <DEDUP_REMOVED lines=9> */
.L_x_188:
        /* <DEDUP_REMOVED lines=9> */
.L_x_189:
        /* <DEDUP_REMOVED lines=9> */
.L_x_190:
        /* <DEDUP_REMOVED lines=9> */
.L_x_191:
        /* <DEDUP_REMOVED lines=9> */
.L_x_192:
        /* <DEDUP_REMOVED lines=9> */
.L_x_193:
        /* <DEDUP_REMOVED lines=9> */
.L_x_194:
        /* <DEDUP_REMOVED lines=9> */
.L_x_195:
        /* <DEDUP_REMOVED lines=9> */
.L_x_196:
        /* <DEDUP_REMOVED lines=9> */
.L_x_197:
        /* <DEDUP_REMOVED lines=9> */
.L_x_198:
        /* <DEDUP_REMOVED lines=9> */
.L_x_199:
        /* <DEDUP_REMOVED lines=9> */
.L_x_200:
        /* <DEDUP_REMOVED lines=9> */
.L_x_201:
        /* <DEDUP_REMOVED lines=9> */
.L_x_202:
        /* <DEDUP_REMOVED lines=9> */
.L_x_203:
        /* <DEDUP_REMOVED lines=9> */
.L_x_204:
        /* <DEDUP_REMOVED lines=9> */
.L_x_205:
[----:B------:R-:W1:Y:S01]  /*7ee0*/  SYNCS.PHASECHK.TRANS64.TRYWAIT P0, [R9+URZ], R4 ;  /* 0x00000004090075a7 */ /* 0x000e62000800017f */
[----:B------:R-:W-:-:S05]  /*7ef0*/  VIADD R2, R7, 0x1 ;  /* 0x0000000107027836 */ /* 0x000fca0000000000 */
[----:B------:R-:W-:-:S04]  /*7f00*/  ISETP.NE.AND P1, PT, R2, 0x25, PT ;  /* 0x000000250200780c */ /* 0x000fc80003f25270 */
[----:B------:R-:W-:Y:S02]  /*7f10*/  SEL R3, RZ, 0x1, P1 ;  /* 0x00000001ff037807 */ /* 0x000fe40000800000 */
[----:B------:R-:W-:Y:S02]  /*7f20*/  SEL R7, R2, RZ, P1 ;  /* 0x000000ff02077207 */ /* 0x000fe40000800000 */
[----:B------:R-:W-:-:S03]  /*7f30*/  LOP3.LUT R11, R6, R3, RZ, 0x3c, !PT ;  /* 0x00000003060b7212 */ /* 0x000fc600078e3cff */
[----:B------:R-:W-:Y:S01]  /*7f40*/  IMAD R6, R7, 0x8, R0 ;  /* 0x0000000807067824 */ /* 0x000fe200078e0200 */
[----:B0-----:R-:W-:Y:S01]  /*7f50*/  SHF.L.U32 R5, R11, 0x1f, RZ ;  /* 0x0000001f0b057819 */ /* 0x001fe200000006ff */
[----:B-1----:R-:W-:Y:S06]  /*7f60*/  @!P0 BRA `(.L_x_162) ;  /* 0x0000000c00688947 */ /* 0x002fec0003800000 */
.L_x_206:
[----:B------:R-:W1:Y:S01]  /*7f70*/  SYNCS.PHASECHK.TRANS64.TRYWAIT P0, [R6+URZ], R5 ;  /* 0x00000005060075a7 */ /* 0x000e62000800017f */
[----:B------:R-:W-:-:S05]  /*7f80*/  VIADD R2, R7, 0x1 ;  /* 0x0000000107027836 */ /* 0x000fca0000000000 */
[----:B------:R-:W-:-:S04]  /*7f90*/  ISETP.NE.AND P1, PT, R2, 0x25, PT ;  /* 0x000000250200780c */ /* 0x000fc80003f25270 */
[----:B0-----:R-:W-:Y:S02]  /*7fa0*/  SEL R4, RZ, 0x1, P1 ;  /* 0x00000001ff047807 */ /* 0x001fe40000800000 */
[----:B------:R-:W-:Y:S02]  /*7fb0*/  SEL R3, R2, RZ, P1 ;  /* 0x000000ff02037207 */ /* 0x000fe40000800000 */
[----:B------:R-:W-:Y:S01]  /*7fc0*/  LOP3.LUT R4, R11, R4, RZ, 0x3c, !PT ;  /* 0x000000040b047212 */ /* 0x000fe200078e3cff */
[----:B-1----:R-:W-:Y:S06]  /*7fd0*/  @!P0 BRA `(.L_x_163) ;  /* 0x0000000c00608947 */ /* 0x002fec0003800000 */
.L_x_207:
[----:B------:R-:W-:Y:S01]  /*7fe0*/  IMAD R3, R3, 0x8, R0 ;  /* 0x0000000803037824 */ /* 0x000fe200078e0200 */
[----:B------:R-:W-:-:S07]  /*7ff0*/  SHF.L.U32 R0, R4, 0x1f, RZ ;  /* 0x0000001f04007819 */ /* 0x000fce00000006ff */
.L_x_164:
[----:B-1----:R1:W2:Y:S02]  /*8000*/  SYNCS.PHASECHK.TRANS64.TRYWAIT P0, [R3+URZ], R0 ;  /* 0x00000000030075a7 */ /* 0x0022a4000800017f */
[----:B--2---:R-:W-:Y:S05]  /*8010*/  @!P0 NANOSLEEP.SYNCS 0x989680 ;  /* 0x009896800000895d */ /* 0x004fea0003900000 */
[----:B------:R-:W2:Y:S02]  /*8020*/  @!P0 SYNCS.PHASECHK.TRANS64 P0, [R3+URZ], R0 ;  /* 0x00000000030085a7 */ /* 0x000ea4000800007f */
[----:B--2---:R-:W-:Y:S05]  /*8030*/  @!P0 BRA `(.L_x_164) ;  /* 0xfffffffc00f08947 */ /* 0x004fea000383ffff */
.L_x_126:
[----:B------:R-:W-:Y:S05]  /*8040*/  BSYNC B0 ;  /* 0x0000000000007941 */ /* 0x000fea0003800000 */
.L_x_125:
[----:B------:R-:W-:Y:S05]  /*8050*/  EXIT ;  /* 0x000000000000794d */ /* 0x000fea0003800000 */
.L_x_22:
[----:B-1----:R-:W-:-:S04]  /*8060*/  IMAD.U32 R9, RZ, RZ, UR6 ;  /* 0x00000006ff097e24 */ /* 0x002fc8000f8e00ff */
[----:B------:R1:W4:Y:S03]  /*8070*/  SYNCS.PHASECHK.TRANS64.TRYWAIT P1, [R9+URZ], R8 ;  /* 0x00000008090075a7 */ /* 0x000326000802017f */
[----:B----4-:R-:W-:Y:S05]  /*8080*/  @!P1 NANOSLEEP.SYNCS 0x989680 ;  /* 0x009896800000995d */ /* 0x010fea0003900000 */
[----:B------:R-:W4:Y:S02]  /*8090*/  @!P1 SYNCS.PHASECHK.TRANS64 P1, [R9+URZ], R8 ;  /* 0x00000008090095a7 */ /* 0x000f24000802007f */
[----:B----4-:R-:W-:Y:S05]  /*80a0*/  @!P1 BRA `(.L_x_22) ;  /* 0xfffffffc00ec9947 */ /* 0x010fea000383ffff */
[----:B------:R-:W-:Y:S05]  /*80b0*/  BRA `(.L_x_21) ;  /* 0xffffff9800407947 */ /* 0x000fea000383ffff */
.L_x_28:
[----:B-1----:R-:W-:-:S04]  /*80c0*/  IMAD.U32 R13, RZ, RZ, UR12 ;  /* 0x0000000cff0d7e24 */ /* 0x002fc8000f8e00ff */
[----:B------:R1:W4:Y:S03]  /*80d0*/  SYNCS.PHASECHK.TRANS64.TRYWAIT P1, [R13+URZ], R10 ;  /* 0x0000000a0d0075a7 */ /* 0x000326000802017f */
[----:B----4-:R-:W-:Y:S05]  /*80e0*/  @!P1 NANOSLEEP.SYNCS 0x989680 ;  /* 0x009896800000995d */ /* 0x010fea0003900000 */
[----:B------:R-:W4:Y:S02]  /*80f0*/  @!P1 SYNCS.PHASECHK.TRANS64 P1, [R13+URZ], R10 ;  /* 0x0000000a0d0095a7 */ /* 0x000f24000802007f */
[----:B----4-:R-:W-:Y:S05]  /*8100*/  @!P1 BRA `(.L_x_28) ;  /* 0xfffffffc00ec9947 */ /* 0x010fea000383ffff */
[----:B------:R-:W-:Y:S05]  /*8110*/  BRA `(.L_x_27) ;  /* 0xffffff9c00b07947 */ /* 0x000fea000383ffff */
.L_x_113:
[----:B------:R-:W-:Y:S01]  /*8120*/  BSSY B1, `(.L_x_165) ;  /* 0x0000006000017945 */ /* 0x000fe20003800000 */
[----:B------:R-:W-:-:S07]  /*8130*/  IMAD.MOV.U32 R6, RZ, RZ, -0x1 ;  /* 0xffffffffff067424 */ /* 0x000fce00078e00ff */
[----:B------:R-:W-:Y:S05]  /*8140*/  WARPSYNC.COLLECTIVE R6, `(.L_x_166) ;  /* 0x00000000060c7348 */ /* 0x000fea0003c00000 */
[----:B------:R-:W-:Y:S02]  /*8150*/  ELECT P0, UR62, PT ;  /* 0x00000000003e782f */ /* 0x000fe40003800000 */
[----:B------:R-:W-:Y:S01]  /*8160*/  MOV R6, UR62 ;  /* 0x0000003e00067c02 */ /* 0x000fe20008000f00 */
[----:B------:R-:W-:Y:S10]  /*8170*/  ENDCOLLECTIVE ;  /* 0x000000000000791b */ /* 0x000ff40003800000 */
.L_x_166:
[----:B------:R-:W-:Y:S05]  /*8180*/  BSYNC B1 ;  /* 0x0000000000017941 */ /* 0x000fea0003800000 */
.L_x_165:
[----:B------:R-:W-:Y:S05]  /*8190*/  BRA `(.L_x_167) ;  /* 0xffffffdc00907947 */ /* 0x000fea000383ffff */
.L_x_116:
[----:B-1----:R1:W2:Y:S02]  /*81a0*/  SYNCS.PHASECHK.TRANS64.TRYWAIT P0, [R20+URZ+0x128], R9 ;  /* 0x00012809140075a7 */ /* 0x0022a4000800017f */
[----:B--2---:R-:W-:Y:S05]  /*81b0*/  @!P0 NANOSLEEP.SYNCS 0x989680 ;  /* 0x009896800000895d */ /* 0x004fea0003900000 */
[----:B------:R-:W2:Y:S02]  /*81c0*/  @!P0 SYNCS.PHASECHK.TRANS64 P0, [R20+URZ+0x128], R9 ;  /* 0x00012809140085a7 */ /* 0x000ea4000800007f */
[----:B--2---:R-:W-:Y:S05]  /*81d0*/  @!P0 BRA `(.L_x_116) ;  /* 0xfffffffc00f08947 */ /* 0x004fea000383ffff */
[----:B------:R-:W-:Y:S05]  /*81e0*/  BRA `(.L_x_168) ;  /* 0xffffffdc00d07947 */ /* 0x000fea000383ffff */
.L_x_124:
[----:B------:R-:W-:Y:S01]  /*81f0*/  BSSY B0, `(.L_x_169) ;  /* 0x0000006000007945 */ /* 0x000fe20003800000 */
[----:B------:R-:W-:-:S07]  /*8200*/  IMAD.MOV.U32 R6, RZ, RZ, -0x1 ;  /* 0xffffffffff067424 */ /* 0x000fce00078e00ff */
[----:B0-----:R-:W-:Y:S05]  /*8210*/  WARPSYNC.COLLECTIVE R6, `(.L_x_170) ;  /* 0x00000000060c7348 */ /* 0x001fea0003c00000 */
[----:B------:R-:W-:Y:S02]  /*8220*/  ELECT P0, UR62, PT ;  /* 0x00000000003e782f */ /* 0x000fe40003800000 */
[----:B------:R-:W-:Y:S01]  /*8230*/  MOV R6, UR62 ;  /* 0x0000003e00067c02 */ /* 0x000fe20008000f00 */
[----:B0-----:R-:W-:Y:S10]  /*8240*/  ENDCOLLECTIVE ;  /* 0x000000000000791b */ /* 0x001ff40003800000 */
.L_x_170:
[----:B------:R-:W-:Y:S05]  /*8250*/  BSYNC B0 ;  /* 0x0000000000007941 */ /* 0x000fea0003800000 */
.L_x_169:
[----:B------:R-:W-:Y:S05]  /*8260*/  BRA `(.L_x_171) ;  /* 0xffffffe800247947 */ /* 0x000fea000383ffff */
.L_x_128:
[----:B0-----:R0:W1:Y:S02]  /*8270*/  SYNCS.PHASECHK.TRANS64.TRYWAIT P0, [R7+URZ], R4 ;  /* 0x00000004070075a7 */ /* 0x001064000800017f */
[----:B-1----:R-:W-:Y:S05]  /*8280*/  @!P0 NANOSLEEP.SYNCS 0x989680 ;  /* 0x009896800000895d */ /* 0x002fea0003900000 */
[----:B------:R-:W1:Y:S02]  /*8290*/  @!P0 SYNCS.PHASECHK.TRANS64 P0, [R7+URZ], R4 ;  /* 0x00000004070085a7 */ /* 0x000e64000800007f */
[----:B-1----:R-:W-:Y:S05]  /*82a0*/  @!P0 BRA `(.L_x_128) ;  /* 0xfffffffc00f08947 */ /* 0x002fea000383ffff */
[----:B------:R-:W-:Y:S05]  /*82b0*/  BRA `(.L_x_172) ;  /* 0xffffffe800647947 */ /* 0x000fea000383ffff */
.L_x_129:
[----:B0-----:R0:W1:Y:S02]  /*82c0*/  SYNCS.PHASECHK.TRANS64.TRYWAIT P0, [R8+URZ], R5 ;  /* 0x00000005080075a7 */ /* 0x001064000800017f */
[----:B-1----:R-:W-:Y:S05]  /*82d0*/  @!P0 NANOSLEEP.SYNCS 0x989680 ;  /* 0x009896800000895d */ /* 0x002fea0003900000 */
[----:B------:R-:W1:Y:S02]  /*82e0*/  @!P0 SYNCS.PHASECHK.TRANS64 P0, [R8+URZ], R5 ;  /* 0x00000005080085a7 */ /* 0x000e64000800007f */
[----:B-1----:R-:W-:Y:S05]  /*82f0*/  @!P0 BRA `(.L_x_129) ;  /* 0xfffffffc00f08947 */ /* 0x002fea000383ffff */
[----:B------:R-:W-:Y:S05]  /*8300*/  BRA `(.L_x_173) ;  /* 0xffffffe800747947 */ /* 0x000fea000383ffff */
.L_x_130:
[----:B0-----:R0:W1:Y:S02]  /*8310*/  SYNCS.PHASECHK.TRANS64.TRYWAIT P0, [R9+URZ], R4 ;  /* 0x00000004090075a7 */ /* 0x001064000800017f */
[----:B-1----:R-:W-:Y:S05]  /*8320*/  @!P0 NANOSLEEP.SYNCS 0x989680 ;  /* 0x009896800000895d */ /* 0x002fea0003900000 */
[----:B------:R-:W1:Y:S02]  /*8330*/  @!P0 SYNCS.PHASECHK.TRANS64 P0, [R9+URZ], R4 ;  /* 0x00000004090085a7 */ /* 0x000e64000800007f */
[----:B-1----:R-:W-:Y:S05]  /*8340*/  @!P0 BRA `(.L_x_130) ;  /* 0xfffffffc00f08947 */ /* 0x002fea000383ffff */
[----:B------:R-:W-:Y:S05]  /*8350*/  BRA `(.L_x_174) ;  /* 0xffffffe800847947 */ /* 0x000fea000383ffff */
.L_x_131:
[----:B0-----:R0:W1:Y:S02]  /*8360*/  SYNCS.PHASECHK.TRANS64.TRYWAIT P0, [R8+URZ], R5 ;  /* 0x00000005080075a7 */ /* 0x001064000800017f */
[----:B-1----:R-:W-:Y:S05]  /*8370*/  @!P0 NANOSLEEP.SYNCS 0x989680 ;  /* 0x009896800000895d */ /* 0x002fea0003900000 */
[----:B------:R-:W1:Y:S02]  /*8380*/  @!P0 SYNCS.PHASECHK.TRANS64 P0, [R8+URZ], R5 ;  /* 0x00000005080085a7 */ /* 0x000e64000800007f */
[----:B-1----:R-:W-:Y:S05]  /*8390*/  @!P0 BRA `(.L_x_131) ;  /* 0xfffffffc00f08947 */ /* 0x002fea000383ffff */
[----:B------:R-:W-:Y:S05]  /*83a0*/  BRA `(.L_x_175) ;  /* 0xffffffe800947947 */ /* 0x000fea000383ffff */
.L_x_132:
[----:B0-----:R0:W1:Y:S02]  /*83b0*/  SYNCS.PHASECHK.TRANS64.TRYWAIT P0, [R9+URZ], R4 ;  /* 0x00000004090075a7 */ /* 0x001064000800017f */
[----:B-1----:R-:W-:Y:S05]  /*83c0*/  @!P0 NANOSLEEP.SYNCS 0x989680 ;  /* 0x009896800000895d */ /* 0x002fea0003900000 */
[----:B------:R-:W1:Y:S02]  /*83d0*/  @!P0 SYNCS.PHASECHK.TRANS64 P0, [R9+URZ], R4 ;  /* 0x00000004090085a7 */ /* 0x000e64000800007f */
[----:B-1----:R-:W-:Y:S05]  /*83e0*/  @!P0 BRA `(.L_x_132) ;  /* 0xfffffffc00f08947 */ /* 0x002fea000383ffff */
[----:B------:R-:W-:Y:S05]  /*83f0*/  BRA `(.L_x_176) ;  /* 0xffffffe800a47947 */ /* 0x000fea000383ffff */
.L_x_133:
[----:B0-----:R0:W1:Y:S02]  /*8400*/  SYNCS.PHASECHK.TRANS64.TRYWAIT P0, [R8+URZ], R5 ;  /* 0x00000005080075a7 */ /* 0x001064000800017f */
[----:B-1----:R-:W-:Y:S05]  /*8410*/  @!P0 NANOSLEEP.SYNCS 0x989680 ;  /* 0x009896800000895d */ /* 0x002fea0003900000 */
[----:B------:R-:W1:Y:S02]  /*8420*/  @!P0 SYNCS.PHASECHK.TRANS64 P0, [R8+URZ], R5 ;  /* 0x00000005080085a7 */ /* 0x000e64000800007f */
[----:B-1----:R-:W-:Y:S05]  /*8430*/  @!P0 BRA `(.L_x_133) ;  /* 0xfffffffc00f08947 */ /* 0x002fea000383ffff */
[----:B------:R-:W-:Y:S05]  /*8440*/  BRA `(.L_x_177) ;  /* 0xffffffe800b47947 */ /* 0x000fea000383ffff */
.L_x_134:
[----:B0-----:R0:W1:Y:S02]  /*8450*/  SYNCS.PHASECHK.TRANS64.TRYWAIT P0, [R9+URZ], R4 ;  /* 0x00000004090075a7 */ /* 0x001064000800017f */
[----:B-1----:R-:W-:Y:S05]  /*8460*/  @!P0 NANOSLEEP.SYNCS 0x989680 ;  /* 0x009896800000895d */ /* 0x002fea0003900000 */
[----:B------:R-:W1:Y:S02]  /*8470*/  @!P0 SYNCS.PHASECHK.TRANS64 P0, [R9+URZ], R4 ;  /* 0x00000004090085a7 */ /* 0x000e64000800007f */
[----:B-1----:R-:W-:Y:S05]  /*8480*/  @!P0 BRA `(.L_x_134) ;  /* 0xfffffffc00f08947 */ /* 0x002fea000383ffff */
[----:B------:R-:W-:Y:S05]  /*8490*/  BRA `(.L_x_178) ;  /* 0xffffffe800c47947 */ /* 0x000fea000383ffff */
.L_x_135:
[----:B0-----:R0:W1:Y:S02]  /*84a0*/  SYNCS.PHASECHK.TRANS64.TRYWAIT P0, [R8+URZ], R5 ;  /* 0x00000005080075a7 */ /* 0x001064000800017f */
[----:B-1----:R-:W-:Y:S05]  /*84b0*/  @!P0 NANOSLEEP.SYNCS 0x989680 ;  /* 0x009896800000895d */ /* 0x002fea0003900000 */
[----:B------:R-:W1:Y:S02]  /*84c0*/  @!P0 SYNCS.PHASECHK.TRANS64 P0, [R8+URZ], R5 ;  /* 0x00000005080085a7 */ /* 0x000e64000800007f */
[----:B-1----:R-:W-:Y:S05]  /*84d0*/  @!P0 BRA `(.L_x_135) ;  /* 0xfffffffc00f08947 */ /* 0x002fea000383ffff */
[----:B------:R-:W-:Y:S05]  /*84e0*/  BRA `(.L_x_179) ;  /* 0xffffffe800d47947 */ /* 0x000fea000383ffff */
.L_x_136:
[----:B0-----:R0:W1:Y:S02]  /*84f0*/  SYNCS.PHASECHK.TRANS64.TRYWAIT P0, [R9+URZ], R4 ;  /* 0x00000004090075a7 */ /* 0x001064000800017f */
[----:B-1----:R-:W-:Y:S05]  /*8500*/  @!P0 NANOSLEEP.SYNCS 0x989680 ;  /* 0x009896800000895d */ /* 0x002fea0003900000 */
[----:B------:R-:W1:Y:S02]  /*8510*/  @!P0 SYNCS.PHASECHK.TRANS64 P0, [R9+URZ], R4 ;  /* 0x00000004090085a7 */ /* 0x000e64000800007f */
[----:B-1----:R-:W-:Y:S05]  /*8520*/  @!P0 BRA `(.L_x_136) ;  /* 0xfffffffc00f08947 */ /* 0x002fea000383ffff */
[----:B------:R-:W-:Y:S05]  /*8530*/  BRA `(.L_x_180) ;  /* 0xffffffe800e47947 */ /* 0x000fea000383ffff */
.L_x_137:
[----:B0-----:R0:W1:Y:S02]  /*8540*/  SYNCS.PHASECHK.TRANS64.TRYWAIT P0, [R8+URZ], R5 ;  /* 0x00000005080075a7 */ /* 0x001064000800017f */
[----:B-1----:R-:W-:Y:S05]  /*8550*/  @!P0 NANOSLEEP.SYNCS 0x989680 ;  /* 0x009896800000895d */ /* 0x002fea0003900000 */
[----:B------:R-:W1:Y:S02]  /*8560*/  @!P0 SYNCS.PHASECHK.TRANS64 P0, [R8+URZ], R5 ;  /* 0x00000005080085a7 */ /* 0x000e64000800007f */
[----:B-1----:R-:W-:Y:S05]  /*8570*/  @!P0 BRA `(.L_x_137) ;  /* 0xfffffffc00f08947 */ /* 0x002fea000383ffff */
[----:B------:R-:W-:Y:S05]  /*8580*/  BRA `(.L_x_181) ;  /* 0xffffffe800f47947 */ /* 0x000fea000383ffff */
.L_x_138:
[----:B0-----:R0:W1:Y:S02]  /*8590*/  SYNCS.PHASECHK.TRANS64.TRYWAIT P0, [R9+URZ], R4 ;  /* 0x00000004090075a7 */ /* 0x001064000800017f */
[----:B-1----:R-:W-:Y:S05]  /*85a0*/  @!P0 NANOSLEEP.SYNCS 0x989680 ;  /* 0x009896800000895d */ /* 0x002fea0003900000 */
[----:B------:R-:W1:Y:S02]  /*85b0*/  @!P0 SYNCS.PHASECHK.TRANS64 P0, [R9+URZ], R4 ;  /* 0x00000004090085a7 */ /* 0x000e64000800007f */
[----:B-1----:R-:W-:Y:S05]  /*85c0*/  @!P0 BRA `(.L_x_138) ;  /* 0xfffffffc00f08947 */ /* 0x002fea000383ffff */
[----:B------:R-:W-:Y:S05]  /*85d0*/  BRA `(.L_x_182) ;  /* 0xffffffec00047947 */ /* 0x000fea000383ffff */
.L_x_139:
[----:B0-----:R0:W1:Y:S02]  /*85e0*/  SYNCS.PHASECHK.TRANS64.TRYWAIT P0, [R8+URZ], R5 ;  /* 0x00000005080075a7 */ /* 0x001064000800017f */
[----:B-1----:R-:W-:Y:S05]  /*85f0*/  @!P0 NANOSLEEP.SYNCS 0x989680 ;  /* 0x009896800000895d */ /* 0x002fea0003900000 */
[----:B------:R-:W1:Y:S02]  /*8600*/  @!P0 SYNCS.PHASECHK.TRANS64 P0, [R8+URZ], R5 ;  /* 0x00000005080085a7 */ /* 0x000e64000800007f */
[----:B-1----:R-:W-:Y:S05]  /*8610*/  @!P0 BRA `(.L_x_139) ;  /* 0xfffffffc00f08947 */ /* 0x002fea000383ffff */
[----:B------:R-:W-:Y:S05]  /*8620*/  BRA `(.L_x_183) ;  /* 0xffffffec00147947 */ /* 0x000fea000383ffff */
.L_x_140:
[----:B0-----:R0:W1:Y:S02]  /*8630*/  SYNCS.PHASECHK.TRANS64.TRYWAIT P0, [R9+URZ], R4 ;  /* 0x00000004090075a7 */ /* 0x001064000800017f */
[----:B-1----:R-:W-:Y:S05]  /*8640*/  @!P0 NANOSLEEP.SYNCS 0x989680 ;  /* 0x009896800000895d */ /* 0x002fea0003900000 */
[----:B------:R-:W1:Y:S02]  /*8650*/  @!P0 SYNCS.PHASECHK.TRANS64 P0, [R9+URZ], R4 ;  /* 0x00000004090085a7 */ /* 0x000e64000800007f */
[----:B-1----:R-:W-:Y:S05]  /*8660*/  @!P0 BRA `(.L_x_140) ;  /* 0xfffffffc00f08947 */ /* 0x002fea000383ffff */
[----:B------:R-:W-:Y:S05]  /*8670*/  BRA `(.L_x_184) ;  /* 0xffffffec00247947 */ /* 0x000fea000383ffff */
.L_x_141:
[----:B0-----:R0:W1:Y:S02]  /*8680*/  SYNCS.PHASECHK.TRANS64.TRYWAIT P0, [R8+URZ], R5 ;  /* 0x00000005080075a7 */ /* 0x001064000800017f */
[----:B-1----:R-:W-:Y:S05]  /*8690*/  @!P0 NANOSLEEP.SYNCS 0x989680 ;  /* 0x009896800000895d */ /* 0x002fea0003900000 */
[----:B------:R-:W1:Y:S02]  /*86a0*/  @!P0 SYNCS.PHASECHK.TRANS64 P0, [R8+URZ], R5 ;  /* 0x00000005080085a7 */ /* 0x000e64000800007f */
[----:B-1----:R-:W-:Y:S05]  /*86b0*/  @!P0 BRA `(.L_x_141) ;  /* 0xfffffffc00f08947 */ /* 0x002fea000383ffff */
[----:B------:R-:W-:Y:S05]  /*86c0*/  BRA `(.L_x_185) ;  /* 0xffffffec00347947 */ /* 0x000fea000383ffff */
.L_x_142:
[----:B0-----:R0:W1:Y:S02]  /*86d0*/  SYNCS.PHASECHK.TRANS64.TRYWAIT P0, [R9+URZ], R4 ;  /* 0x00000004090075a7 */ /* 0x001064000800017f */
[----:B-1----:R-:W-:Y:S05]  /*86e0*/  @!P0 NANOSLEEP.SYNCS 0x989680 ;  /* 0x009896800000895d */ /* 0x002fea0003900000 */
[----:B------:R-:W1:Y:S02]  /*86f0*/  @!P0 SYNCS.PHASECHK.TRANS64 P0, [R9+URZ], R4 ;  /* 0x00000004090085a7 */ /* 0x000e64000800007f */
[----:B-1----:R-:W-:Y:S05]  /*8700*/  @!P0 BRA `(.L_x_142) ;  /* 0xfffffffc00f08947 */ /* 0x002fea000383ffff */
[----:B------:R-:W-:Y:S05]  /*8710*/  BRA `(.L_x_186) ;  /* 0xffffffec00447947 */ /* 0x000fea000383ffff */
.L_x_143:
[----:B0-----:R0:W1:Y:S02]  /*8720*/  SYNCS.PHASECHK.TRANS64.TRYWAIT P0, [R8+URZ], R5 ;  /* 0x00000005080075a7 */ /* 0x001064000800017f */
[----:B-1----:R-:W-:Y:S05]  /*8730*/  @!P0 NANOSLEEP.SYNCS 0x989680 ;  /* 0x009896800000895d */ /* 0x002fea0003900000 */
[----:B------:R-:W1:Y:S02]  /*8740*/  @!P0 SYNCS.PHASECHK.TRANS64 P0, [R8+URZ], R5 ;  /* 0x00000005080085a7 */ /* 0x000e64000800007f */
[----:B-1----:R-:W-:Y:S05]  /*8750*/  @!P0 BRA `(.L_x_143) ;  /* 0xfffffffc00f08947 */ /* 0x002fea000383ffff */
[----:B------:R-:W-:Y:S05]  /*8760*/  BRA `(.L_x_187) ;  /* 0xffffffec00547947 */ /* 0x000fea000383ffff */
.L_x_144:
[----:B0-----:R0:W1:Y:S02]  /*8770*/  SYNCS.PHASECHK.TRANS64.TRYWAIT P0, [R9+URZ], R4 ;  /* 0x00000004090075a7 */ /* 0x001064000800017f */
[----:B-1----:R-:W-:Y:S05]  /*8780*/  @!P0 NANOSLEEP.SYNCS 0x989680 ;  /* 0x009896800000895d */ /* 0x002fea0003900000 */
[----:B------:R-:W1:Y:S02]  /*8790*/  @!P0 SYNCS.PHASECHK.TRANS64 P0, [R9+URZ], R4 ;  /* 0x00000004090085a7 */ /* 0x000e64000800007f */
[----:B-1----:R-:W-:Y:S05]  /*87a0*/  @!P0 BRA `(.L_x_144) ;  /* 0xfffffffc00f08947 */ /* 0x002fea000383ffff */
[----:B------:R-:W-:Y:S05]  /*87b0*/  BRA `(.L_x_188) ;  /* 0xffffffec00647947 */ /* 0x000fea000383ffff */
.L_x_145:
[----:B0-----:R0:W1:Y:S02]  /*87c0*/  SYNCS.PHASECHK.TRANS64.TRYWAIT P0, [R8+URZ], R5 ;  /* 0x00000005080075a7 */ /* 0x001064000800017f */
[----:B-1----:R-:W-:Y:S05]  /*87d0*/  @!P0 NANOSLEEP.SYNCS 0x989680 ;  /* 0x009896800000895d */ /* 0x002fea0003900000 */
[----:B------:R-:W1:Y:S02]  /*87e0*/  @!P0 SYNCS.PHASECHK.TRANS64 P0, [R8+URZ], R5 ;  /* 0x00000005080085a7 */ /* 0x000e64000800007f */
[----:B-1----:R-:W-:Y:S05]  /*87f0*/  @!P0 BRA `(.L_x_145) ;  /* 0xfffffffc00f08947 */ /* 0x002fea000383ffff */
[----:B------:R-:W-:Y:S05]  /*8800*/  BRA `(.L_x_189) ;  /* 0xffffffec00747947 */ /* 0x000fea000383ffff */
.L_x_146:
[----:B0-----:R0:W1:Y:S02]  /*8810*/  SYNCS.PHASECHK.TRANS64.TRYWAIT P0, [R9+URZ], R4 ;  /* 0x00000004090075a7 */ /* 0x001064000800017f */
[----:B-1----:R-:W-:Y:S05]  /*8820*/  @!P0 NANOSLEEP.SYNCS 0x989680 ;  /* 0x009896800000895d */ /* 0x002fea0003900000 */
[----:B------:R-:W1:Y:S02]  /*8830*/  @!P0 SYNCS.PHASECHK.TRANS64 P0, [R9+URZ], R4 ;  /* 0x00000004090085a7 */ /* 0x000e64000800007f */
[----:B-1----:R-:W-:Y:S05]  /*8840*/  @!P0 BRA `(.L_x_146) ;  /* 0xfffffffc00f08947 */ /* 0x002fea000383ffff */
[----:B------:R-:W-:Y:S05]  /*8850*/  BRA `(.L_x_190) ;  /* 0xffffffec00847947 */ /* 0x000fea000383ffff */
.L_x_147:
[----:B0-----:R0:W1:Y:S02]  /*8860*/  SYNCS.PHASECHK.TRANS64.TRYWAIT P0, [R8+URZ], R5 ;  /* 0x00000005080075a7 */ /* 0x001064000800017f */
[----:B-1----:R-:W-:Y:S05]  /*8870*/  @!P0 NANOSLEEP.SYNCS 0x989680 ;  /* 0x009896800000895d */ /* 0x002fea0003900000 */
[----:B------:R-:W1:Y:S02]  /*8880*/  @!P0 SYNCS.PHASECHK.TRANS64 P0, [R8+URZ], R5 ;  /* 0x00000005080085a7 */ /* 0x000e64000800007f */
[----:B-1----:R-:W-:Y:S05]  /*8890*/  @!P0 BRA `(.L_x_147) ;  /* 0xfffffffc00f08947 */ /* 0x002fea000383ffff */
[----:B------:R-:W-:Y:S05]  /*88a0*/  BRA `(.L_x_191) ;  /* 0xffffffec00947947 */ /* 0x000fea000383ffff */
.L_x_148:
[----:B0-----:R0:W1:Y:S02]  /*88b0*/  SYNCS.PHASECHK.TRANS64.TRYWAIT P0, [R9+URZ], R4 ;  /* 0x00000004090075a7 */ /* 0x001064000800017f */
[----:B-1----:R-:W-:Y:S05]  /*88c0*/  @!P0 NANOSLEEP.SYNCS 0x989680 ;  /* 0x009896800000895d */ /* 0x002fea0003900000 */
[----:B------:R-:W1:Y:S02]  /*88d0*/  @!P0 SYNCS.PHASECHK.TRANS64 P0, [R9+URZ], R4 ;  /* 0x00000004090085a7 */ /* 0x000e64000800007f */
[----:B-1----:R-:W-:Y:S05]  /*88e0*/  @!P0 BRA `(.L_x_148) ;  /* 0xfffffffc00f08947 */ /* 0x002fea000383ffff */
[----:B------:R-:W-:Y:S05]  /*88f0*/  BRA `(.L_x_192) ;  /* 0xffffffec00a47947 */ /* 0x000fea000383ffff */
.L_x_149:
[----:B0-----:R0:W1:Y:S02]  /*8900*/  SYNCS.PHASECHK.TRANS64.TRYWAIT P0, [R8+URZ], R5 ;  /* 0x00000005080075a7 */ /* 0x001064000800017f */
[----:B-1----:R-:W-:Y:S05]  /*8910*/  @!P0 NANOSLEEP.SYNCS 0x989680 ;  /* 0x009896800000895d */ /* 0x002fea0003900000 */
[----:B------:R-:W1:Y:S02]  /*8920*/  @!P0 SYNCS.PHASECHK.TRANS64 P0, [R8+URZ], R5 ;  /* 0x00000005080085a7 */ /* 0x000e64000800007f */
[----:B-1----:R-:W-:Y:S05]  /*8930*/  @!P0 BRA `(.L_x_149) ;  /* 0xfffffffc00f08947 */ /* 0x002fea000383ffff */
[----:B------:R-:W-:Y:S05]  /*8940*/  BRA `(.L_x_193) ;  /* 0xffffffec00b47947 */ /* 0x000fea000383ffff */
.L_x_150:
[----:B0-----:R0:W1:Y:S02]  /*8950*/  SYNCS.PHASECHK.TRANS64.TRYWAIT P0, [R9+URZ], R4 ;  /* 0x00000004090075a7 */ /* 0x001064000800017f */
[----:B-1----:R-:W-:Y:S05]  /*8960*/  @!P0 NANOSLEEP.SYNCS 0x989680 ;  /* 0x009896800000895d */ /* 0x002fea0003900000 */
[----:B------:R-:W1:Y:S02]  /*8970*/  @!P0 SYNCS.PHASECHK.TRANS64 P0, [R9+URZ], R4 ;  /* 0x00000004090085a7 */ /* 0x000e64000800007f */
[----:B-1----:R-:W-:Y:S05]  /*8980*/  @!P0 BRA `(.L_x_150) ;  /* 0xfffffffc00f08947 */ /* 0x002fea000383ffff */
[----:B------:R-:W-:Y:S05]  /*8990*/  BRA `(.L_x_194) ;  /* 0xffffffec00c47947 */ /* 0x000fea000383ffff */
.L_x_151:
[----:B0-----:R0:W1:Y:S02]  /*89a0*/  SYNCS.PHASECHK.TRANS64.TRYWAIT P0, [R8+URZ], R5 ;  /* 0x00000005080075a7 */ /* 0x001064000800017f */
[----:B-1----:R-:W-:Y:S05]  /*89b0*/  @!P0 NANOSLEEP.SYNCS 0x989680 ;  /* 0x009896800000895d */ /* 0x002fea0003900000 */
[----:B------:R-:W1:Y:S02]  /*89c0*/  @!P0 SYNCS.PHASECHK.TRANS64 P0, [R8+URZ], R5 ;  /* 0x00000005080085a7 */ /* 0x000e64000800007f */
[----:B-1----:R-:W-:Y:S05]  /*89d0*/  @!P0 BRA `(.L_x_151) ;  /* 0xfffffffc00f08947 */ /* 0x002fea000383ffff */
[----:B------:R-:W-:Y:S05]  /*89e0*/  BRA `(.L_x_195) ;  /* 0xffffffec00d47947 */ /* 0x000fea000383ffff */
.L_x_152:
[----:B0-----:R0:W1:Y:S02]  /*89f0*/  SYNCS.PHASECHK.TRANS64.TRYWAIT P0, [R9+URZ], R4 ;  /* 0x00000004090075a7 */ /* 0x001064000800017f */
[----:B-1----:R-:W-:Y:S05]  /*8a00*/  @!P0 NANOSLEEP.SYNCS 0x989680 ;  /* 0x009896800000895d */ /* 0x002fea0003900000 */
[----:B------:R-:W1:Y:S02]  /*8a10*/  @!P0 SYNCS.PHASECHK.TRANS64 P0, [R9+URZ], R4 ;  /* 0x00000004090085a7 */ /* 0x000e64000800007f */
[----:B-1----:R-:W-:Y:S05]  /*8a20*/  @!P0 BRA `(.L_x_152) ;  /* 0xfffffffc00f08947 */ /* 0x002fea000383ffff */
[----:B------:R-:W-:Y:S05]  /*8a30*/  BRA `(.L_x_196) ;  /* 0xffffffec00e47947 */ /* 0x000fea000383ffff */
.L_x_153:
[----:B0-----:R0:W1:Y:S02]  /*8a40*/  SYNCS.PHASECHK.TRANS64.TRYWAIT P0, [R8+URZ], R5 ;  /* 0x00000005080075a7 */ /* 0x001064000800017f */
[----:B-1----:R-:W-:Y:S05]  /*8a50*/  @!P0 NANOSLEEP.SYNCS 0x989680 ;  /* 0x009896800000895d */ /* 0x002fea0003900000 */
[----:B------:R-:W1:Y:S02]  /*8a60*/  @!P0 SYNCS.PHASECHK.TRANS64 P0, [R8+URZ], R5 ;  /* 0x00000005080085a7 */ /* 0x000e64000800007f */
[----:B-1----:R-:W-:Y:S05]  /*8a70*/  @!P0 BRA `(.L_x_153) ;  /* 0xfffffffc00f08947 */ /* 0x002fea000383ffff */
[----:B------:R-:W-:Y:S05]  /*8a80*/  BRA `(.L_x_197) ;  /* 0xffffffec00f47947 */ /* 0x000fea000383ffff */
.L_x_154:
[----:B0-----:R0:W1:Y:S02]  /*8a90*/  SYNCS.PHASECHK.TRANS64.TRYWAIT P0, [R9+URZ], R4 ;  /* 0x00000004090075a7 */ /* 0x001064000800017f */
[----:B-1----:R-:W-:Y:S05]  /*8aa0*/  @!P0 NANOSLEEP.SYNCS 0x989680 ;  /* 0x009896800000895d */ /* 0x002fea0003900000 */
[----:B------:R-:W1:Y:S02]  /*8ab0*/  @!P0 SYNCS.PHASECHK.TRANS64 P0, [R9+URZ], R4 ;  /* 0x00000004090085a7 */ /* 0x000e64000800007f */
[----:B-1----:R-:W-:Y:S05]  /*8ac0*/  @!P0 BRA `(.L_x_154) ;  /* 0xfffffffc00f08947 */ /* 0x002fea000383ffff */
[----:B------:R-:W-:Y:S05]  /*8ad0*/  BRA `(.L_x_198) ;  /* 0xfffffff000047947 */ /* 0x000fea000383ffff */
.L_x_155:
[----:B0-----:R0:W1:Y:S02]  /*8ae0*/  SYNCS.PHASECHK.TRANS64.TRYWAIT P0, [R8+URZ], R5 ;  /* 0x00000005080075a7 */ /* 0x001064000800017f */
[----:B-1----:R-:W-:Y:S05]  /*8af0*/  @!P0 NANOSLEEP.SYNCS 0x989680 ;  /* 0x009896800000895d */ /* 0x002fea0003900000 */
[----:B------:R-:W1:Y:S02]  /*8b00*/  @!P0 SYNCS.PHASECHK.TRANS64 P0, [R8+URZ], R5 ;  /* 0x00000005080085a7 */ /* 0x000e64000800007f */
[----:B-1----:R-:W-:Y:S05]  /*8b10*/  @!P0 BRA `(.L_x_155) ;  /* 0xfffffffc00f08947 */ /* 0x002fea000383ffff */
[----:B------:R-:W-:Y:S05]  /*8b20*/  BRA `(.L_x_199) ;  /* 0xfffffff000147947 */ /* 0x000fea000383ffff */
.L_x_156:
[----:B0-----:R0:W1:Y:S02]  /*8b30*/  SYNCS.PHASECHK.TRANS64.TRYWAIT P0, [R9+URZ], R4 ;  /* 0x00000004090075a7 */ /* 0x001064000800017f */
[----:B-1----:R-:W-:Y:S05]  /*8b40*/  @!P0 NANOSLEEP.SYNCS 0x989680 ;  /* 0x009896800000895d */ /* 0x002fea0003900000 */
[----:B------:R-:W1:Y:S02]  /*8b50*/  @!P0 SYNCS.PHASECHK.TRANS64 P0, [R9+URZ], R4 ;  /* 0x00000004090085a7 */ /* 0x000e64000800007f */
[----:B-1----:R-:W-:Y:S05]  /*8b60*/  @!P0 BRA `(.L_x_156) ;  /* 0xfffffffc00f08947 */ /* 0x002fea000383ffff */
[----:B------:R-:W-:Y:S05]  /*8b70*/  BRA `(.L_x_200) ;  /* 0xfffffff000247947 */ /* 0x000fea000383ffff */
.L_x_157:
[----:B0-----:R0:W1:Y:S02]  /*8b80*/  SYNCS.PHASECHK.TRANS64.TRYWAIT P0, [R8+URZ], R5 ;  /* 0x00000005080075a7 */ /* 0x001064000800017f */
[----:B-1----:R-:W-:Y:S05]  /*8b90*/  @!P0 NANOSLEEP.SYNCS 0x989680 ;  /* 0x009896800000895d */ /* 0x002fea0003900000 */
[----:B------:R-:W1:Y:S02]  /*8ba0*/  @!P0 SYNCS.PHASECHK.TRANS64 P0, [R8+URZ], R5 ;  /* 0x00000005080085a7 */ /* 0x000e64000800007f */
[----:B-1----:R-:W-:Y:S05]  /*8bb0*/  @!P0 BRA `(.L_x_157) ;  /* 0xfffffffc00f08947 */ /* 0x002fea000383ffff */
[----:B------:R-:W-:Y:S05]  /*8bc0*/  BRA `(.L_x_201) ;  /* 0xfffffff000347947 */ /* 0x000fea000383ffff */
.L_x_158:
[----:B0-----:R0:W1:Y:S02]  /*8bd0*/  SYNCS.PHASECHK.TRANS64.TRYWAIT P0, [R9+URZ], R4 ;  /* 0x00000004090075a7 */ /* 0x001064000800017f */
[----:B-1----:R-:W-:Y:S05]  /*8be0*/  @!P0 NANOSLEEP.SYNCS 0x989680 ;  /* 0x009896800000895d */ /* 0x002fea0003900000 */
[----:B------:R-:W1:Y:S02]  /*8bf0*/  @!P0 SYNCS.PHASECHK.TRANS64 P0, [R9+URZ], R4 ;  /* 0x00000004090085a7 */ /* 0x000e64000800007f */
[----:B-1----:R-:W-:Y:S05]  /*8c00*/  @!P0 BRA `(.L_x_158) ;  /* 0xfffffffc00f08947 */ /* 0x002fea000383ffff */
[----:B------:R-:W-:Y:S05]  /*8c10*/  BRA `(.L_x_202) ;  /* 0xfffffff000447947 */ /* 0x000fea000383ffff */
.L_x_159:
[----:B0-----:R0:W1:Y:S02]  /*8c20*/  SYNCS.PHASECHK.TRANS64.TRYWAIT P0, [R8+URZ], R5 ;  /* 0x00000005080075a7 */ /* 0x001064000800017f */
[----:B-1----:R-:W-:Y:S05]  /*8c30*/  @!P0 NANOSLEEP.SYNCS 0x989680 ;  /* 0x009896800000895d */ /* 0x002fea0003900000 */
[----:B------:R-:W1:Y:S02]  /*8c40*/  @!P0 SYNCS.PHASECHK.TRANS64 P0, [R8+URZ], R5 ;  /* 0x00000005080085a7 */ /* 0x000e64000800007f */
[----:B-1----:R-:W-:Y:S05]  /*8c50*/  @!P0 BRA `(.L_x_159) ;  /* 0xfffffffc00f08947 */ /* 0x002fea000383ffff */
[----:B------:R-:W-:Y:S05]  /*8c60*/  BRA `(.L_x_203) ;  /* 0xfffffff000547947 */ /* 0x000fea000383ffff */
.L_x_160:
[----:B0-----:R0:W1:Y:S02]  /*8c70*/  SYNCS.PHASECHK.TRANS64.TRYWAIT P0, [R9+URZ], R4 ;  /* 0x00000004090075a7 */ /* 0x001064000800017f */
[----:B-1----:R-:W-:Y:S05]  /*8c80*/  @!P0 NANOSLEEP.SYNCS 0x989680 ;  /* 0x009896800000895d */ /* 0x002fea0003900000 */
[----:B------:R-:W1:Y:S02]  /*8c90*/  @!P0 SYNCS.PHASECHK.TRANS64 P0, [R9+URZ], R4 ;  /* 0x00000004090085a7 */ /* 0x000e64000800007f */
[----:B-1----:R-:W-:Y:S05]  /*8ca0*/  @!P0 BRA `(.L_x_160) ;  /* 0xfffffffc00f08947 */ /* 0x002fea000383ffff */
[----:B------:R-:W-:Y:S05]  /*8cb0*/  BRA `(.L_x_204) ;  /* 0xfffffff000647947 */ /* 0x000fea000383ffff */
.L_x_161:
[----:B0-----:R0:W1:Y:S02]  /*8cc0*/  SYNCS.PHASECHK.TRANS64.TRYWAIT P0, [R8+URZ], R5 ;  /* 0x00000005080075a7 */ /* 0x001064000800017f */
[----:B-1----:R-:W-:Y:S05]  /*8cd0*/  @!P0 NANOSLEEP.SYNCS 0x989680 ;  /* 0x009896800000895d */ /* 0x002fea0003900000 */
[----:B------:R-:W1:Y:S02]  /*8ce0*/  @!P0 SYNCS.PHASECHK.TRANS64 P0, [R8+URZ], R5 ;  /* 0x00000005080085a7 */ /* 0x000e64000800007f */
[----:B-1----:R-:W-:Y:S05]  /*8cf0*/  @!P0 BRA `(.L_x_161) ;  /* 0xfffffffc00f08947 */ /* 0x002fea000383ffff */
[----:B------:R-:W-:Y:S05]  /*8d00*/  BRA `(.L_x_205) ;  /* 0xfffffff000747947 */ /* 0x000fea000383ffff */
.L_x_162:
[----:B0-----:R0:W1:Y:S02]  /*8d10*/  SYNCS.PHASECHK.TRANS64.TRYWAIT P0, [R9+URZ], R4 ;  /* 0x00000004090075a7 */ /* 0x001064000800017f */
[----:B-1----:R-:W-:Y:S05]  /*8d20*/  @!P0 NANOSLEEP.SYNCS 0x989680 ;  /* 0x009896800000895d */ /* 0x002fea0003900000 */
[----:B------:R-:W1:Y:S02]  /*8d30*/  @!P0 SYNCS.PHASECHK.TRANS64 P0, [R9+URZ], R4 ;  /* 0x00000004090085a7 */ /* 0x000e64000800007f */
[----:B-1----:R-:W-:Y:S05]  /*8d40*/  @!P0 BRA `(.L_x_162) ;  /* 0xfffffffc00f08947 */ /* 0x002fea000383ffff */
[----:B------:R-:W-:Y:S05]  /*8d50*/  BRA `(.L_x_206) ;  /* 0xfffffff000847947 */ /* 0x000fea000383ffff */
.L_x_163:
[----:B0-----:R0:W1:Y:S02]  /*8d60*/  SYNCS.PHASECHK.TRANS64.TRYWAIT P0, [R6+URZ], R5 ;  /* 0x00000005060075a7 */ /* 0x001064000800017f */
[----:B-1----:R-:W-:Y:S05]  /*8d70*/  @!P0 NANOSLEEP.SYNCS 0x989680 ;  /* 0x009896800000895d */ /* 0x002fea0003900000 */
[----:B------:R-:W1:Y:S02]  /*8d80*/  @!P0 SYNCS.PHASECHK.TRANS64 P0, [R6+URZ], R5 ;  /* 0x00000005060085a7 */ /* 0x000e64000800007f */
[----:B-1----:R-:W-:Y:S05]  /*8d90*/  @!P0 BRA `(.L_x_163) ;  /* 0xfffffffc00f08947 */ /* 0x002fea000383ffff */
[----:B------:R-:W-:Y:S05]  /*8da0*/  BRA `(.L_x_207) ;  /* 0xfffffff0008c7947 */ /* 0x000fea000383ffff */
.L_x_208:
[----:B------:R-:W-:-:S00]  /*8db0*/  BRA `(.L_x_208) ;  /* 0xfffffffc00fc7947 */ /* 0x000fc0000383ffff */
[----:B------:R-:W-:-:S00]  /*8dc0*/  NOP ;  /* 0x0000000000007918 */ /* 0x000fc00000000000 */
        /* <DEDUP_REMOVED lines=11> */
.L_x_209:


//--------------------- .nv.shared._ZN7cutlass13device_kernelINS_4gemm6kernel13GemmUniversalIN4cute5tupleIJiiiiEEENS1_10collective13CollectiveMmaINS1_37MainloopSm90TmaGmmaWarpSpecializedFP8ILi37ENS5_IJNS4_1CILi1EEENSA_ILi4EEESB_EEENS1_35KernelTmaWarpSpecializedCooperativeEEENS5_IJNSA_ILi128EEENSA_ILi64EEENSA_ILi32EEEEEENS_12float_e5m2_tENS5_IJlSB_lEEESK_SL_NS4_8TiledMMAINS4_8MMA_AtomIJNS4_4SM904GMMA30MMA_64x64x32_F32E5M2E5M2_SS_TNILNSP_7ScaleInE1ELSR_1EEEEEENS4_6LayoutINS5_IJNSA_ILi2EEESB_SB_EEENS5_IJSB_NSA_ILi0EEESX_EEEEENS5_IJNS4_10UnderscoreES10_S10_EEEEENS4_23SM90_TMA_LOAD_MULTICASTENS4_14ComposedLayoutINS4_7SwizzleILi1ELi4ELi3EEENS4_18smem_ptr_flag_bitsILi8EEENSU_INS5_IJNSA_ILi8EEESI_EEENS5_IJSI_SB_EEEEEEEvNS4_8identityENS4_13SM90_TMA_LOADES1D_vS1E_EENS_8epilogue10collective6detail29Sm90TmaWarpSpecializedAdapterINS1I_15DefaultEpilogueISK_SL_SL_NS1H_6thread17LinearCombinationISK_Li1EffLNS1M_9ScaleType4KindE0ELNS_15FloatRoundStyleE2ESK_EENS1_15EpilogueDefaultEEEEEvvEEEEvNT_6ParamsE --------------------------
	.section	.nv.shared._ZN7cutlass13device_kernelINS_4gemm6kernel13GemmUniversalIN4cute5tupleIJiiiiEEENS1_10collective13CollectiveMmaINS1_37MainloopSm90TmaGmmaWarpSpecializedFP8ILi37ENS5_IJNS4_1CILi1EEENSA_ILi4EEESB_EEENS1_35KernelTmaWarpSpecializedCooperativeEEENS5_IJNSA_ILi128EEENSA_ILi64EEENSA_ILi32EEEEEENS_12float_e5m2_tENS5_IJlSB_lEEESK_SL_NS4_8TiledMMAINS4_8MMA_AtomIJNS4_4SM904GMMA30MMA_64x64x32_F32E5M2E5M2_SS_TNILNSP_7ScaleInE1ELSR_1EEEEEENS4_6LayoutINS5_IJNSA_ILi2EEESB_SB_EEENS5_IJSB_NSA_ILi0EEESX_EEEEENS5_IJNS4_10UnderscoreES10_S10_EEEEENS4_23SM90_TMA_LOAD_MULTICASTENS4_14ComposedLayoutINS4_7SwizzleILi1ELi4ELi3EEENS4_18smem_ptr_flag_bitsILi8EEENSU_INS5_IJNSA_ILi8EEESI_EEENS5_IJSI_SB_EEEEEEEvNS4_8identityENS4_13SM90_TMA_LOADES1D_vS1E_EENS_8epilogue10collective6detail29Sm90TmaWarpSpecializedAdapterINS1I_15DefaultEpilogueISK_SL_SL_NS1H_6thread17LinearCombinationISK_Li1EffLNS1M_9ScaleType4KindE0ELNS_15FloatRoundStyleE2ESK_EENS1_15EpilogueDefaultEEEEEvvEEEEvNT_6ParamsE,"aw",@nobits
	.sectionflags	@""
	.align	16
	.zero		1024


//--------------------- .nv.shared.reserved.0     --------------------------
	.section	.nv.shared.reserved.0,"aw",@nobits
	.weak		__nv_reservedSMEM_offset_0_alias
	.size		__nv_reservedSMEM_offset_0_alias, 0, 0
	.other		__nv_reservedSMEM_offset_0_alias,@"STO_CUDA_RESERVED_SHARED STV_DEFAULT"
__nv_reservedSMEM_offset_0_alias:
	.zero		0


//--------------------- .nv.global                --------------------------
	.section	.nv.global,"aw",@nobits
.nv.global:
	.type		_ZN40_INTERNAL_59da9e4a_4_k_cu_5213eadc_274584cute1_E,@object
	.size		_ZN40_INTERNAL_59da9e4a_4_k_cu_5213eadc_274584cute1_E,(_ZN40_INTERNAL_59da9e4a_4_k_cu_5213eadc_274584cuda3std3__45__cpo6cbeginE - _ZN40_INTERNAL_59da9e4a_4_k_cu_5213eadc_274584cute1_E)
_ZN40_INTERNAL_59da9e4a_4_k_cu_5213eadc_274584cute1_E:
	.zero		1
	.type		_ZN40_INTERNAL_59da9e4a_4_k_cu_5213eadc_274584cuda3std3__45__cpo6cbeginE,@object
	.size		_ZN40_INTERNAL_59da9e4a_4_k_cu_5213eadc_274584cuda3std3__45__cpo6cbeginE,(_ZN40_INTERNAL_59da9e4a_4_k_cu_5213eadc_274584cuda3std3__48in_placeE - _ZN40_INTERNAL_59da9e4a_4_k_cu_5213eadc_274584cuda3std3__45__cpo6cbeginE)
_ZN40_INTERNAL_59da9e4a_4_k_cu_5213eadc_274584cuda3std3__45__cpo6cbeginE:
	.zero		1
	.type		_ZN40_INTERNAL_59da9e4a_4_k_cu_5213eadc_274584cuda3std3__48in_placeE,@object
	.size		_ZN40_INTERNAL_59da9e4a_4_k_cu_5213eadc_274584cuda3std3__48in_placeE,(_ZN40_INTERNAL_59da9e4a_4_k_cu_5213eadc_274584cuda3std6ranges3__45__cpo9iter_moveE - _ZN40_INTERNAL_59da9e4a_4_k_cu_5213eadc_274584cuda3std3__48in_placeE)
_ZN40_INTERNAL_59da9e4a_4_k_cu_5213eadc_274584cuda3std3__48in_placeE:
	.zero		1
	.type		_ZN40_INTERNAL_59da9e4a_4_k_cu_5213eadc_274584cuda3std6ranges3__45__cpo9iter_moveE,@object
	.size		_ZN40_INTERNAL_59da9e4a_4_k_cu_5213eadc_274584cuda3std6ranges3__45__cpo9iter_moveE,(_ZN40_INTERNAL_59da9e4a_4_k_cu_5213eadc_274584cuda3std3__45__cpo5beginE - _ZN40_INTERNAL_59da9e4a_4_k_cu_5213eadc_274584cuda3std6ranges3__45__cpo9iter_moveE)
_ZN40_INTERNAL_59da9e4a_4_k_cu_5213eadc_274584cuda3std6ranges3__45__cpo9iter_moveE:
	.zero		1
	.type		_ZN40_INTERNAL_59da9e4a_4_k_cu_5213eadc_274584cuda3std3__45__cpo5beginE,@object
	.size		_ZN40_INTERNAL_59da9e4a_4_k_cu_5213eadc_274584cuda3std3__45__cpo5beginE,(_ZN40_INTERNAL_59da9e4a_4_k_cu_5213eadc_274584cuda3std3__442_GLOBAL__N__59da9e4a_4_k_cu_5213eadc_274586ignoreE - _ZN40_INTERNAL_59da9e4a_4_k_cu_5213eadc_274584cuda3std3__45__cpo5beginE)
_ZN40_INTERNAL_59da9e4a_4_k_cu_5213eadc_274584cuda3std3__45__cpo5beginE:
	.zero		1
	.type		_ZN40_INTERNAL_59da9e4a_4_k_cu_5213eadc_274584cuda3std3__442_GLOBAL__N__59da9e4a_4_k_cu_5213eadc_274586ignoreE,@object
	.size		_ZN40_INTERNAL_59da9e4a_4_k_cu_5213eadc_274584cuda3std3__442_GLOBAL__N__59da9e4a_4_k_cu_5213eadc_274586ignoreE,(_ZN40_INTERNAL_59da9e4a_4_k_cu_5213eadc_274584cute7productE - _ZN40_INTERNAL_59da9e4a_4_k_cu_5213eadc_274584cuda3std3__442_GLOBAL__N__59da9e4a_4_k_cu_5213eadc_274586ignoreE)
_ZN40_INTERNAL_59da9e4a_4_k_cu_5213eadc_274584cuda3std3__442_GLOBAL__N__59da9e4a_4_k_cu_5213eadc_274586ignoreE:
	.zero		1
	.type		_ZN40_INTERNAL_59da9e4a_4_k_cu_5213eadc_274584cute7productE,@object
	.size		_ZN40_INTERNAL_59da9e4a_4_k_cu_5213eadc_274584cute7productE,(_ZN40_INTERNAL_59da9e4a_4_k_cu_5213eadc_274584cuda3std3__45__cpo3endE - _ZN40_INTERNAL_59da9e4a_4_k_cu_5213eadc_274584cute7productE)
_ZN40_INTERNAL_59da9e4a_4_k_cu_5213eadc_274584cute7productE:
	.zero		1
	.type		_ZN40_INTERNAL_59da9e4a_4_k_cu_5213eadc_274584cuda3std3__45__cpo3endE,@object
	.size		_ZN40_INTERNAL_59da9e4a_4_k_cu_5213eadc_274584cuda3std3__45__cpo3endE,(_ZN40_INTERNAL_59da9e4a_4_k_cu_5213eadc_274584cuda3std3__419piecewise_constructE - _ZN40_INTERNAL_59da9e4a_4_k_cu_5213eadc_274584cuda3std3__45__cpo3endE)
_ZN40_INTERNAL_59da9e4a_4_k_cu_5213eadc_274584cuda3std3__45__cpo3endE:
	.zero		1
	.type		_ZN40_INTERNAL_59da9e4a_4_k_cu_5213eadc_274584cuda3std3__419piecewise_constructE,@object
	.size		_ZN40_INTERNAL_59da9e4a_4_k_cu_5213eadc_274584cuda3std3__419piecewise_constructE,(_ZN40_INTERNAL_59da9e4a_4_k_cu_5213eadc_274584cuda3std3__45__cpo4cendE - _ZN40_INTERNAL_59da9e4a_4_k_cu_5213eadc_274584cuda3std3__419piecewise_constructE)
_ZN40_INTERNAL_59da9e4a_4_k_cu_5213eadc_274584cuda3std3__419piecewise_constructE:
	.zero		1
	.type		_ZN40_INTERNAL_59da9e4a_4_k_cu_5213eadc_274584cuda3std3__45__cpo4cendE,@object
	.size		_ZN40_INTERNAL_59da9e4a_4_k_cu_5213eadc_274584cuda3std3__45__cpo4cendE,(_ZN40_INTERNAL_59da9e4a_4_k_cu_5213eadc_274584cuda3std6ranges3__45__cpo4swapE - _ZN40_INTERNAL_59da9e4a_4_k_cu_5213eadc_274584cuda3std3__45__cpo4cendE)
_ZN40_INTERNAL_59da9e4a_4_k_cu_5213eadc_274584cuda3std3__45__cpo4cendE:
	.zero		1
	.type		_ZN40_INTERNAL_59da9e4a_4_k_cu_5213eadc_274584cuda3std6ranges3__45__cpo4swapE,@object
	.size		_ZN40_INTERNAL_59da9e4a_4_k_cu_5213eadc_274584cuda3std6ranges3__45__cpo4swapE,(.L_7 - _ZN40_INTERNAL_59da9e4a_4_k_cu_5213eadc_274584cuda3std6ranges3__45__cpo4swapE)
_ZN40_INTERNAL_59da9e4a_4_k_cu_5213eadc_274584cuda3std6ranges3__45__cpo4swapE:
	.zero		1
.L_7:


//--------------------- .nv.constant0._ZN7cutlass13device_kernelINS_4gemm6kernel13GemmUniversalIN4cute5tupleIJiiiiEEENS1_10collective13CollectiveMmaINS1_37MainloopSm90TmaGmmaWarpSpecializedFP8ILi37ENS5_IJNS4_1CILi1EEENSA_ILi4EEESB_EEENS1_35KernelTmaWarpSpecializedCooperativeEEENS5_IJNSA_ILi128EEENSA_ILi64EEENSA_ILi32EEEEEENS_12float_e5m2_tENS5_IJlSB_lEEESK_SL_NS4_8TiledMMAINS4_8MMA_AtomIJNS4_4SM904GMMA30MMA_64x64x32_F32E5M2E5M2_SS_TNILNSP_7ScaleInE1ELSR_1EEEEEENS4_6LayoutINS5_IJNSA_ILi2EEESB_SB_EEENS5_IJSB_NSA_ILi0EEESX_EEEEENS5_IJNS4_10UnderscoreES10_S10_EEEEENS4_23SM90_TMA_LOAD_MULTICASTENS4_14ComposedLayoutINS4_7SwizzleILi1ELi4ELi3EEENS4_18smem_ptr_flag_bitsILi8EEENSU_INS5_IJNSA_ILi8EEESI_EEENS5_IJSI_SB_EEEEEEEvNS4_8identityENS4_13SM90_TMA_LOADES1D_vS1E_EENS_8epilogue10collective6detail29Sm90TmaWarpSpecializedAdapterINS1I_15DefaultEpilogueISK_SL_SL_NS1H_6thread17LinearCombinationISK_Li1EffLNS1M_9ScaleType4KindE0ELNS_15FloatRoundStyleE2ESK_EENS1_15EpilogueDefaultEEEEEvvEEEEvNT_6ParamsE --------------------------
	.section	.nv.constant0._ZN7cutlass13device_kernelINS_4gemm6kernel13GemmUniversalIN4cute5tupleIJiiiiEEENS1_10collective13CollectiveMmaINS1_37MainloopSm90TmaGmmaWarpSpecializedFP8ILi37ENS5_IJNS4_1CILi1EEENSA_ILi4EEESB_EEENS1_35KernelTmaWarpSpecializedCooperativeEEENS5_IJNSA_ILi128EEENSA_ILi64EEENSA_ILi32EEEEEENS_12float_e5m2_tENS5_IJlSB_lEEESK_SL_NS4_8TiledMMAINS4_8MMA_AtomIJNS4_4SM904GMMA30MMA_64x64x32_F32E5M2E5M2_SS_TNILNSP_7ScaleInE1ELSR_1EEEEEENS4_6LayoutINS5_IJNSA_ILi2EEESB_SB_EEENS5_IJSB_NSA_ILi0EEESX_EEEEENS5_IJNS4_10UnderscoreES10_S10_EEEEENS4_23SM90_TMA_LOAD_MULTICASTENS4_14ComposedLayoutINS4_7SwizzleILi1ELi4ELi3EEENS4_18smem_ptr_flag_bitsILi8EEENSU_INS5_IJNSA_ILi8EEESI_EEENS5_IJSI_SB_EEEEEEEvNS4_8identityENS4_13SM90_TMA_LOADES1D_vS1E_EENS_8epilogue10collective6detail29Sm90TmaWarpSpecializedAdapterINS1I_15DefaultEpilogueISK_SL_SL_NS1H_6thread17LinearCombinationISK_Li1EffLNS1M_9ScaleType4KindE0ELNS_15FloatRoundStyleE2ESK_EENS1_15EpilogueDefaultEEEEEvvEEEEvNT_6ParamsE,"a",@progbits
	.sectionflags	@""
	.align	4
.nv.constant0._ZN7cutlass13device_kernelINS_4gemm6kernel13GemmUniversalIN4cute5tupleIJiiiiEEENS1_10collective13CollectiveMmaINS1_37MainloopSm90TmaGmmaWarpSpecializedFP8ILi37ENS5_IJNS4_1CILi1EEENSA_ILi4EEESB_EEENS1_35KernelTmaWarpSpecializedCooperativeEEENS5_IJNSA_ILi128EEENSA_ILi64EEENSA_ILi32EEEEEENS_12float_e5m2_tENS5_IJlSB_lEEESK_SL_NS4_8TiledMMAINS4_8MMA_AtomIJNS4_4SM904GMMA30MMA_64x64x32_F32E5M2E5M2_SS_TNILNSP_7ScaleInE1ELSR_1EEEEEENS4_6LayoutINS5_IJNSA_ILi2EEESB_SB_EEENS5_IJSB_NSA_ILi0EEESX_EEEEENS5_IJNS4_10UnderscoreES10_S10_EEEEENS4_23SM90_TMA_LOAD_MULTICASTENS4_14ComposedLayoutINS4_7SwizzleILi1ELi4ELi3EEENS4_18smem_ptr_flag_bitsILi8EEENSU_INS5_IJNSA_ILi8EEESI_EEENS5_IJSI_SB_EEEEEEEvNS4_8identityENS4_13SM90_TMA_LOADES1D_vS1E_EENS_8epilogue10collective6detail29Sm90TmaWarpSpecializedAdapterINS1I_15DefaultEpilogueISK_SL_SL_NS1H_6thread17LinearCombinationISK_Li1EffLNS1M_9ScaleType4KindE0ELNS_15FloatRoundStyleE2ESK_EENS1_15EpilogueDefaultEEEEEvvEEEEvNT_6ParamsE:
	.zero		1664


//--------------------- SYMBOLS --------------------------

	.type		.nv.reservedSmem.offset0,@object
	.size		.nv.reservedSmem.offset0,0x4
